	.target	sm_100a

	.elftype	@"ET_EXEC"


//--------------------- .note.nv.tkinfo           --------------------------
	.section	.note.nv.tkinfo,"",@"SHT_NOTE"
	.sectionflags	@"SHF_NOTE_NV_TKINFO"
	.tkinfo
        /*0018*/ 	.word	0x00000002
        /*0030*/ 	.string	""
        /*0030*/ 	.string	"ptxas"
        /*0030*/ 	.string	"Cuda compilation tools, release 13.0, V13.0.88"
        /*0030*/ 	.string	"Build cuda_13.0.r13.0/compiler.36424714_0"
        /*0030*/ 	.string	"-arch sm_100a -m 64 "



//--------------------- .note.nv.cuinfo           --------------------------
	.section	.note.nv.cuinfo,"",@"SHT_NOTE"
	.sectionflags	@"SHF_NOTE_NV_CUINFO"
        /*0018*/ 	.short	0x0002
        /*001a*/ 	.short	0x0064
        /*001c*/ 	.short	0x0082
	.zero		2


//--------------------- .nv.info                  --------------------------
	.section	.nv.info,"",@"SHT_CUDA_INFO"
	.align	4


	//----- nvinfo : EIATTR_REGCOUNT
	.align		4
        /*0000*/ 	.byte	0x04, 0x2f
        /*0002*/ 	.short	(.L_19 - .L_18)
	.align		4
.L_18:
        /*0004*/ 	.word	index@(_ZN7cutlass13device_kernelINS_4gemm6kernel13GemmUniversalIN4cute5tupleIJiiiiEEENS1_10collective13CollectiveMmaINS1_35MainloopSm100TmaUmmaWarpSpecializedILi3ELi2ELi4ENS5_IJNS4_1CILi1EEENSA_ILi4EEESB_EEEEENS5_IJNSA_ILi128EEESF_SF_EEENS_6half_tENS5_IJlSB_lEEESH_SI_NS4_8TiledMMAINS4_8MMA_AtomIJNS4_20SM100_MMA_F16BF16_SSISH_SH_fLi128ELi128ELNS4_4UMMA5MajorE0ELSN_0ELNSM_7ScaleInE0ELSO_0EEEEEENS4_6LayoutINS5_IJSB_SB_SB_EEENS5_IJNSA_ILi0EEEST_ST_EEEEENS5_IJNS4_10UnderscoreESW_SW_EEEEENS4_23SM90_TMA_LOAD_MULTICASTENS4_14ComposedLayoutINS4_7SwizzleILi3ELi4ELi3EEENS4_18smem_ptr_flag_bitsILi16EEENSR_INS5_IJNSA_ILi8EEENSA_ILi64EEEEEENS5_IJS16_SB_EEEEEEEvNS4_8identityENS4_13SM90_TMA_LOADES1A_vS1B_EENS_8epilogue10collective18CollectiveEpilogueINS1E_23Sm100TmaWarpSpecializedILi4ELi2ELi32ELb1ELb0EEEJSG_NS5_IJNSR_ISF_SB_EENSR_INSA_ILi32EEESB_EEEEESH_SI_SH_SI_NS1E_6fusion15FusionCallbacksIS1I_NS1N_17LinearCombinationISH_fSH_fLNS_15FloatRoundStyleE2EEESG_S1M_JEEENS4_5SM1004TMEM4LOAD26SM100_TMEM_LOAD_32dp32b32xES1C_NS10_INS11_ILi2ELi4ELi3EEES14_NSR_INS5_IJS15_S1K_EEENS5_IJS1K_SB_EEEEEEENS4_39AutoVectorizingCopyWithAssumedAlignmentILi128EEENS4_14SM90_TMA_STOREES21_S23_S23_EEEvvEEEEvNT_6ParamsE)
        /*0008*/ 	.word	0x00000076


	//----- nvinfo : EIATTR_FRAME_SIZE
	.align		4
.L_19:
        /*000c*/ 	.byte	0x04, 0x11
        /*000e*/ 	.short	(.L_21 - .L_20)
	.align		4
.L_20:
        /*0010*/ 	.word	index@($__internal_2_$__cuda_sm10x_tcgen05_guardrail_trap_unallocated_columns_being_dealloced)
        /*0014*/ 	.word	0x00000000


	//----- nvinfo : EIATTR_FRAME_SIZE
	.align		4
.L_21:
        /*0018*/ 	.byte	0x04, 0x11
        /*001a*/ 	.short	(.L_23 - .L_22)
	.align		4
.L_22:
        /*001c*/ 	.word	index@($__internal_1_$__cuda_sm10x_tcgen05_guardrail_trap_phase_invalid_during_alloc)
        /*0020*/ 	.word	0x00000000


	//----- nvinfo : EIATTR_FRAME_SIZE
	.align		4
.L_23:
        /*0024*/ 	.byte	0x04, 0x11
        /*0026*/ 	.short	(.L_25 - .L_24)
	.align		4
.L_24:
        /*0028*/ 	.word	index@($__internal_0_$__cuda_sm10x_tcgen05_guardrail_trap_col_being_dealloced_not_returned_by_alloc)
        /*002c*/ 	.word	0x00000000


	//----- nvinfo : EIATTR_FRAME_SIZE
	.align		4
.L_25:
        /*0030*/ 	.byte	0x04, 0x11
        /*0032*/ 	.short	(.L_27 - .L_26)
	.align		4
.L_26:
        /*0034*/ 	.word	index@(_ZN7cutlass13device_kernelINS_4gemm6kernel13GemmUniversalIN4cute5tupleIJiiiiEEENS1_10collective13CollectiveMmaINS1_35MainloopSm100TmaUmmaWarpSpecializedILi3ELi2ELi4ENS5_IJNS4_1CILi1EEENSA_ILi4EEESB_EEEEENS5_IJNSA_ILi128EEESF_SF_EEENS_6half_tENS5_IJlSB_lEEESH_SI_NS4_8TiledMMAINS4_8MMA_AtomIJNS4_20SM100_MMA_F16BF16_SSISH_SH_fLi128ELi128ELNS4_4UMMA5MajorE0ELSN_0ELNSM_7ScaleInE0ELSO_0EEEEEENS4_6LayoutINS5_IJSB_SB_SB_EEENS5_IJNSA_ILi0EEEST_ST_EEEEENS5_IJNS4_10UnderscoreESW_SW_EEEEENS4_23SM90_TMA_LOAD_MULTICASTENS4_14ComposedLayoutINS4_7SwizzleILi3ELi4ELi3EEENS4_18smem_ptr_flag_bitsILi16EEENSR_INS5_IJNSA_ILi8EEENSA_ILi64EEEEEENS5_IJS16_SB_EEEEEEEvNS4_8identityENS4_13SM90_TMA_LOADES1A_vS1B_EENS_8epilogue10collective18CollectiveEpilogueINS1E_23Sm100TmaWarpSpecializedILi4ELi2ELi32ELb1ELb0EEEJSG_NS5_IJNSR_ISF_SB_EENSR_INSA_ILi32EEESB_EEEEESH_SI_SH_SI_NS1E_6fusion15FusionCallbacksIS1I_NS1N_17LinearCombinationISH_fSH_fLNS_15FloatRoundStyleE2EEESG_S1M_JEEENS4_5SM1004TMEM4LOAD26SM100_TMEM_LOAD_32dp32b32xES1C_NS10_INS11_ILi2ELi4ELi3EEES14_NSR_INS5_IJS15_S1K_EEENS5_IJS1K_SB_EEEEEEENS4_39AutoVectorizingCopyWithAssumedAlignmentILi128EEENS4_14SM90_TMA_STOREES21_S23_S23_EEEvvEEEEvNT_6ParamsE)
        /*0038*/ 	.word	0x00000000


	//----- nvinfo : EIATTR_MIN_STACK_SIZE
	.align		4
.L_27:
        /*003c*/ 	.byte	0x04, 0x12
        /*003e*/ 	.short	(.L_29 - .L_28)
	.align		4
.L_28:
        /*0040*/ 	.word	index@(_ZN7cutlass13device_kernelINS_4gemm6kernel13GemmUniversalIN4cute5tupleIJiiiiEEENS1_10collective13CollectiveMmaINS1_35MainloopSm100TmaUmmaWarpSpecializedILi3ELi2ELi4ENS5_IJNS4_1CILi1EEENSA_ILi4EEESB_EEEEENS5_IJNSA_ILi128EEESF_SF_EEENS_6half_tENS5_IJlSB_lEEESH_SI_NS4_8TiledMMAINS4_8MMA_AtomIJNS4_20SM100_MMA_F16BF16_SSISH_SH_fLi128ELi128ELNS4_4UMMA5MajorE0ELSN_0ELNSM_7ScaleInE0ELSO_0EEEEEENS4_6LayoutINS5_IJSB_SB_SB_EEENS5_IJNSA_ILi0EEEST_ST_EEEEENS5_IJNS4_10UnderscoreESW_SW_EEEEENS4_23SM90_TMA_LOAD_MULTICASTENS4_14ComposedLayoutINS4_7SwizzleILi3ELi4ELi3EEENS4_18smem_ptr_flag_bitsILi16EEENSR_INS5_IJNSA_ILi8EEENSA_ILi64EEEEEENS5_IJS16_SB_EEEEEEEvNS4_8identityENS4_13SM90_TMA_LOADES1A_vS1B_EENS_8epilogue10collective18CollectiveEpilogueINS1E_23Sm100TmaWarpSpecializedILi4ELi2ELi32ELb1ELb0EEEJSG_NS5_IJNSR_ISF_SB_EENSR_INSA_ILi32EEESB_EEEEESH_SI_SH_SI_NS1E_6fusion15FusionCallbacksIS1I_NS1N_17LinearCombinationISH_fSH_fLNS_15FloatRoundStyleE2EEESG_S1M_JEEENS4_5SM1004TMEM4LOAD26SM100_TMEM_LOAD_32dp32b32xES1C_NS10_INS11_ILi2ELi4ELi3EEES14_NSR_INS5_IJS15_S1K_EEENS5_IJS1K_SB_EEEEEEENS4_39AutoVectorizingCopyWithAssumedAlignmentILi128EEENS4_14SM90_TMA_STOREES21_S23_S23_EEEvvEEEEvNT_6ParamsE)
        /*0044*/ 	.word	0x00000000
.L_29:


//--------------------- .nv.compat                --------------------------
	.section	.nv.compat,"",@"SHT_CUDA_COMPAT_INFO"
	.align	4
        /*0000*/ 	.byte	0x02, 0x09, 0x01, 0x00, 0x02, 0x02, 0x02, 0x00, 0x02, 0x05, 0x05, 0x00, 0x03, 0x07, 0x01, 0x01
        /*0010*/ 	.byte	0x02, 0x03, 0x01, 0x00, 0x02, 0x06, 0x01, 0x00, 0x04, 0x0b, 0x08, 0x00, 0x09, 0x00, 0x00, 0x00
        /*0020*/ 	.byte	0x00, 0x00, 0x00, 0x00


//--------------------- .nv.info._ZN7cutlass13device_kernelINS_4gemm6kernel13GemmUniversalIN4cute5tupleIJiiiiEEENS1_10collective13CollectiveMmaINS1_35MainloopSm100TmaUmmaWarpSpecializedILi3ELi2ELi4ENS5_IJNS4_1CILi1EEENSA_ILi4EEESB_EEEEENS5_IJNSA_ILi128EEESF_SF_EEENS_6half_tENS5_IJlSB_lEEESH_SI_NS4_8TiledMMAINS4_8MMA_AtomIJNS4_20SM100_MMA_F16BF16_SSISH_SH_fLi128ELi128ELNS4_4UMMA5MajorE0ELSN_0ELNSM_7ScaleInE0ELSO_0EEEEEENS4_6LayoutINS5_IJSB_SB_SB_EEENS5_IJNSA_ILi0EEEST_ST_EEEEENS5_IJNS4_10UnderscoreESW_SW_EEEEENS4_23SM90_TMA_LOAD_MULTICASTENS4_14ComposedLayoutINS4_7SwizzleILi3ELi4ELi3EEENS4_18smem_ptr_flag_bitsILi16EEENSR_INS5_IJNSA_ILi8EEENSA_ILi64EEEEEENS5_IJS16_SB_EEEEEEEvNS4_8identityENS4_13SM90_TMA_LOADES1A_vS1B_EENS_8epilogue10collective18CollectiveEpilogueINS1E_23Sm100TmaWarpSpecializedILi4ELi2ELi32ELb1ELb0EEEJSG_NS5_IJNSR_ISF_SB_EENSR_INSA_ILi32EEESB_EEEEESH_SI_SH_SI_NS1E_6fusion15FusionCallbacksIS1I_NS1N_17LinearCombinationISH_fSH_fLNS_15FloatRoundStyleE2EEESG_S1M_JEEENS4_5SM1004TMEM4LOAD26SM100_TMEM_LOAD_32dp32b32xES1C_NS10_INS11_ILi2ELi4ELi3EEES14_NSR_INS5_IJS15_S1K_EEENS5_IJS1K_SB_EEEEEEENS4_39AutoVectorizingCopyWithAssumedAlignmentILi128EEENS4_14SM90_TMA_STOREES21_S23_S23_EEEvvEEEEvNT_6ParamsE --------------------------
	.section	.nv.info._ZN7cutlass13device_kernelINS_4gemm6kernel13GemmUniversalIN4cute5tupleIJiiiiEEENS1_10collective13CollectiveMmaINS1_35MainloopSm100TmaUmmaWarpSpecializedILi3ELi2ELi4ENS5_IJNS4_1CILi1EEENSA_ILi4EEESB_EEEEENS5_IJNSA_ILi128EEESF_SF_EEENS_6half_tENS5_IJlSB_lEEESH_SI_NS4_8TiledMMAINS4_8MMA_AtomIJNS4_20SM100_MMA_F16BF16_SSISH_SH_fLi128ELi128ELNS4_4UMMA5MajorE0ELSN_0ELNSM_7ScaleInE0ELSO_0EEEEEENS4_6LayoutINS5_IJSB_SB_SB_EEENS5_IJNSA_ILi0EEEST_ST_EEEEENS5_IJNS4_10UnderscoreESW_SW_EEEEENS4_23SM90_TMA_LOAD_MULTICASTENS4_14ComposedLayoutINS4_7SwizzleILi3ELi4ELi3EEENS4_18smem_ptr_flag_bitsILi16EEENSR_INS5_IJNSA_ILi8EEENSA_ILi64EEEEEENS5_IJS16_SB_EEEEEEEvNS4_8identityENS4_13SM90_TMA_LOADES1A_vS1B_EENS_8epilogue10collective18CollectiveEpilogueINS1E_23Sm100TmaWarpSpecializedILi4ELi2ELi32ELb1ELb0EEEJSG_NS5_IJNSR_ISF_SB_EENSR_INSA_ILi32EEESB_EEEEESH_SI_SH_SI_NS1E_6fusion15FusionCallbacksIS1I_NS1N_17LinearCombinationISH_fSH_fLNS_15FloatRoundStyleE2EEESG_S1M_JEEENS4_5SM1004TMEM4LOAD26SM100_TMEM_LOAD_32dp32b32xES1C_NS10_INS11_ILi2ELi4ELi3EEES14_NSR_INS5_IJS15_S1K_EEENS5_IJS1K_SB_EEEEEEENS4_39AutoVectorizingCopyWithAssumedAlignmentILi128EEENS4_14SM90_TMA_STOREES21_S23_S23_EEEvvEEEEvNT_6ParamsE,"",@"SHT_CUDA_INFO"
	.sectionflags	@""
	.align	4


	//----- nvinfo : EIATTR_CUDA_API_VERSION
	.align		4
        /*0000*/ 	.byte	0x04, 0x37
        /*0002*/ 	.short	(.L_31 - .L_30)
.L_30:
        /*0004*/ 	.word	0x00000082


	//----- nvinfo : EIATTR_KPARAM_INFO
	.align		4
.L_31:
        /*0008*/ 	.byte	0x04, 0x17
        /*000a*/ 	.short	(.L_33 - .L_32)
.L_32:
        /*000c*/ 	.word	0x00000000
        /*0010*/ 	.short	0x0000
        /*0012*/ 	.short	0x0000
        /*0014*/ 	.byte	0x00, 0xf0, 0x01, 0x20


	//----- nvinfo : EIATTR_AT_ENTRY_FRAGMENTS
	.align		4
.L_33:
        /*0018*/ 	.byte	0x04, 0x4f
        /*001a*/ 	.short	(.L_35 - .L_34)


	//   ....[0]....
.L_34:
        /*001c*/ 	.word	0x00000006


	//----- nvinfo : EIATTR_RESERVED_SMEM_USED
	.align		4
.L_35:
        /*0020*/ 	.byte	0x01, 0x41
	.zero		2


	//----- nvinfo : EIATTR_SPARSE_MMA_MASK
	.align		4
        /*0024*/ 	.byte	0x03, 0x50
        /*0026*/ 	.short	0x0000


	//----- nvinfo : EIATTR_TCGEN05_1CTA_USED
	.align		4
        /*0028*/ 	.byte	0x01, 0x51
	.zero		2


	//----- nvinfo : EIATTR_MAXREG_COUNT
	.align		4
        /*002c*/ 	.byte	0x03, 0x1b
        /*002e*/ 	.short	0x00ff


	//----- nvinfo : EIATTR_NUM_BARRIERS
	.align		4
        /*0030*/ 	.byte	0x02, 0x4c
        /*0032*/ 	.byte	0x07
	.zero		1


	//----- nvinfo : EIATTR_EXTERNS
	.align		4
        /*0034*/ 	.byte	0x04, 0x0f
        /*0036*/ 	.short	(.L_37 - .L_36)


	//   ....[0]....
	.align		4
.L_36:
        /*0038*/ 	.word	index@(__assertfail)


	//----- nvinfo : EIATTR_MERCURY_ISA_VERSION
	.align		4
.L_37:
        /*003c*/ 	.byte	0x03, 0x5f
        /*003e*/ 	.short	0x0101


	//----- nvinfo : EIATTR_INT_WARP_WIDE_INSTR_OFFSETS
	.align		4
        /*0040*/ 	.byte	0x04, 0x31
        /*0042*/ 	.short	(.L_39 - .L_38)


	//   ....[0]....
.L_38:
        /*0044*/ 	.word	0x00003f90


	//   ....[1]....
        /*0048*/ 	.word	0x00003fb0


	//   ....[2]....
        /*004c*/ 	.word	0x00003fe0


	//   ....[3]....
        /*0050*/ 	.word	0x00004b20


	//   ....[4]....
        /*0054*/ 	.word	0x00004b90


	//   ....[5]....
        /*0058*/ 	.word	0x00004c70


	//   ....[6]....
        /*005c*/ 	.word	0x00004cf0


	//   ....[7]....
        /*0060*/ 	.word	0x00004df0


	//   ....[8]....
        /*0064*/ 	.word	0x00004e70


	//   ....[9]....
        /*0068*/ 	.word	0x00004f60


	//   ....[10]....
        /*006c*/ 	.word	0x00005010


	//----- nvinfo : EIATTR_COOP_GROUP_MASK_REGIDS
	.align		4
.L_39:
        /*0070*/ 	.byte	0x04, 0x29
        /*0072*/ 	.short	(.L_41 - .L_40)


	//   ....[0]....
.L_40:
        /*0074*/ 	.word	0xffffffff


	//   ....[1]....
        /*0078*/ 	.word	0xffffffff


	//   ....[2]....
        /*007c*/ 	.word	0xffffffff


	//   ....[3]....
        /*0080*/ 	.word	0xffffffff


	//   ....[4]....
        /*0084*/ 	.word	0xffffffff


	//   ....[5]....
        /*0088*/ 	.word	0xffffffff


	//   ....[6]....
        /*008c*/ 	.word	0xffffffff


	//   ....[7]....
        /*0090*/ 	.word	0xffffffff


	//   ....[8]....
        /*0094*/ 	.word	0xffffffff


	//   ....[9]....
        /*0098*/ 	.word	0xffffffff


	//   ....[10]....
        /*009c*/ 	.word	0xffffffff


	//   ....[11]....
        /*00a0*/ 	.word	0xffffffff


	//   ....[12]....
        /*00a4*/ 	.word	0xffffffff


	//   ....[13]....
        /*00a8*/ 	.word	0xffffffff


	//----- nvinfo : EIATTR_COOP_GROUP_INSTR_OFFSETS
	.align		4
.L_41:
        /*00ac*/ 	.byte	0x04, 0x28
        /*00ae*/ 	.short	(.L_43 - .L_42)


	//   ....[0]....
.L_42:
        /*00b0*/ 	.word	0x00000080


	//   ....[1]....
        /*00b4*/ 	.word	0x000004f0


	//   ....[2]....
        /*00b8*/ 	.word	0x00000680


	//   ....[3]....
        /*00bc*/ 	.word	0x00000820


	//   ....[4]....
        /*00c0*/ 	.word	0x00000920


	//   ....[5]....
        /*00c4*/ 	.word	0x00000a90


	//   ....[6]....
        /*00c8*/ 	.word	0x00000c30


	//   ....[7]....
        /*00cc*/ 	.word	0x00000de0


	//   ....[8]....
        /*00d0*/ 	.word	0x00002200


	//   ....[9]....
        /*00d4*/ 	.word	0x00003020


	//   ....[10]....
        /*00d8*/ 	.word	0x00003230


	//   ....[11]....
        /*00dc*/ 	.word	0x00003260


	//   ....[12]....
        /*00e0*/ 	.word	0x00003e70


	//   ....[13]....
        /*00e4*/ 	.word	0x000040a0


	//----- nvinfo : EIATTR_VRC_CTA_INIT_COUNT
	.align		4
.L_43:
        /*00e8*/ 	.byte	0x02, 0x4a
        /*00ea*/ 	.byte	0x80
	.zero		1


	//----- nvinfo : EIATTR_SYSCALL_OFFSETS
	.align		4
        /*00ec*/ 	.byte	0x04, 0x46
        /*00ee*/ 	.short	(.L_45 - .L_44)


	//   ....[0]....
.L_44:
        /*00f0*/ 	.word	0x00005c60


	//   ....[1]....
        /*00f4*/ 	.word	0x00005d50


	//   ....[2]....
        /*00f8*/ 	.word	0x00006520


	//   ....[3]....
        /*00fc*/ 	.word	0x000071a0


	//   ....[4]....
        /*0100*/ 	.word	0x00007e00


	//   ....[5]....
        /*0104*/ 	.word	0x00008a60


	//----- nvinfo : EIATTR_MBARRIER_INSTR_OFFSETS
	.align		4
.L_45:
        /*0108*/ 	.byte	0x04, 0x39
        /*010a*/ 	.short	(.L_47 - .L_46)


	//   ....[0]....
.L_46:
        /*010c*/ 	.word	0x00000610
        /*0110*/ 	.word	0x000000ff
        /*0114*/ 	.word	0x00000000
        /*0118*/ 	.short	0x0100
        /*011a*/ 	.byte	0x04
	.zero		1


	//   ....[1]....
        /*011c*/ 	.word	0x00000620
        /*0120*/ 	.word	0x000000ff
        /*0124*/ 	.word	0x00000018
        /*0128*/ 	.short	0x0100
        /*012a*/ 	.byte	0x04
	.zero		1


	//   ....[2]....
        /*012c*/ 	.word	0x00000630
        /*0130*/ 	.word	0x000000ff
        /*0134*/ 	.word	0x00000008
        /*0138*/ 	.short	0x0100
        /*013a*/ 	.byte	0x04
	.zero		1


	//   ....[3]....
        /*013c*/ 	.word	0x00000640
        /*0140*/ 	.word	0x000000ff
        /*0144*/ 	.word	0x00000020
        /*0148*/ 	.short	0x0100
        /*014a*/ 	.byte	0x04
	.zero		1


	//   ....[4]....
        /*014c*/ 	.word	0x00000650
        /*0150*/ 	.word	0x000000ff
        /*0154*/ 	.word	0x00000010
        /*0158*/ 	.short	0x0100
        /*015a*/ 	.byte	0x04
	.zero		1


	//   ....[5]....
        /*015c*/ 	.word	0x00000660
        /*0160*/ 	.word	0x000000ff
        /*0164*/ 	.word	0x00000028
        /*0168*/ 	.short	0x0100
        /*016a*/ 	.byte	0x04
	.zero		1


	//   ....[6]....
        /*016c*/ 	.word	0x00000790
        /*0170*/ 	.word	0x000000ff
        /*0174*/ 	.word	0x00000030
        /*0178*/ 	.short	0x0100
        /*017a*/ 	.byte	0x04
	.zero		1


	//   ....[7]....
        /*017c*/ 	.word	0x000007a0
        /*0180*/ 	.word	0x000000ff
        /*0184*/ 	.word	0x00000050
        /*0188*/ 	.short	0x0100
        /*018a*/ 	.byte	0x04
	.zero		1


	//   ....[8]....
        /*018c*/ 	.word	0x000007b0
        /*0190*/ 	.word	0x000000ff
        /*0194*/ 	.word	0x00000038
        /*0198*/ 	.short	0x0100
        /*019a*/ 	.byte	0x04
	.zero		1


	//   ....[9]....
        /*019c*/ 	.word	0x000007c0
        /*01a0*/ 	.word	0x000000ff
        /*01a4*/ 	.word	0x00000058
        /*01a8*/ 	.short	0x0100
        /*01aa*/ 	.byte	0x04
	.zero		1


	//   ....[10]....
        /*01ac*/ 	.word	0x000007d0
        /*01b0*/ 	.word	0x000000ff
        /*01b4*/ 	.word	0x00000040
        /*01b8*/ 	.short	0x0100
        /*01ba*/ 	.byte	0x04
	.zero		1


	//   ....[11]....
        /*01bc*/ 	.word	0x000007e0
        /*01c0*/ 	.word	0x000000ff
        /*01c4*/ 	.word	0x00000060
        /*01c8*/ 	.short	0x0100
        /*01ca*/ 	.byte	0x04
	.zero		1


	//   ....[12]....
        /*01cc*/ 	.word	0x000007f0
        /*01d0*/ 	.word	0x000000ff
        /*01d4*/ 	.word	0x00000048
        /*01d8*/ 	.short	0x0100
        /*01da*/ 	.byte	0x04
	.zero		1


	//   ....[13]....
        /*01dc*/ 	.word	0x00000800
        /*01e0*/ 	.word	0x000000ff
        /*01e4*/ 	.word	0x00000068
        /*01e8*/ 	.short	0x0100
        /*01ea*/ 	.byte	0x04
	.zero		1


	//   ....[14]....
        /*01ec*/ 	.word	0x000008f0
        /*01f0*/ 	.word	0x000000ff
        /*01f4*/ 	.word	0x00000070
        /*01f8*/ 	.short	0x0100
        /*01fa*/ 	.byte	0x06
	.zero		1


	//   ....[15]....
        /*01fc*/ 	.word	0x00000900
        /*0200*/ 	.word	0x000000ff
        /*0204*/ 	.word	0x00000078
        /*0208*/ 	.short	0x0100
        /*020a*/ 	.byte	0x06
	.zero		1


	//   ....[16]....
        /*020c*/ 	.word	0x00000a40
        /*0210*/ 	.word	0x000000ff
        /*0214*/ 	.word	0x00000080
        /*0218*/ 	.short	0x0100
        /*021a*/ 	.byte	0x06
	.zero		1


	//   ....[17]....
        /*021c*/ 	.word	0x00000a50
        /*0220*/ 	.word	0x000000ff
        /*0224*/ 	.word	0x00000090
        /*0228*/ 	.short	0x0100
        /*022a*/ 	.byte	0x06
	.zero		1


	//   ....[18]....
        /*022c*/ 	.word	0x00000a60
        /*0230*/ 	.word	0x000000ff
        /*0234*/ 	.word	0x00000088
        /*0238*/ 	.short	0x0100
        /*023a*/ 	.byte	0x06
	.zero		1


	//   ....[19]....
        /*023c*/ 	.word	0x00000a70
        /*0240*/ 	.word	0x000000ff
        /*0244*/ 	.word	0x00000098
        /*0248*/ 	.short	0x0100
        /*024a*/ 	.byte	0x06
	.zero		1


	//   ....[20]....
        /*024c*/ 	.word	0x00000ba0
        /*0250*/ 	.word	0x000000ff
        /*0254*/ 	.word	0x000000a0
        /*0258*/ 	.short	0x0100
        /*025a*/ 	.byte	0x04
	.zero		1


	//   ....[21]....
        /*025c*/ 	.word	0x00000bb0
        /*0260*/ 	.word	0x000000ff
        /*0264*/ 	.word	0x000000c0
        /*0268*/ 	.short	0x0100
        /*026a*/ 	.byte	0x04
	.zero		1


	//   ....[22]....
        /*026c*/ 	.word	0x00000bc0
        /*0270*/ 	.word	0x000000ff
        /*0274*/ 	.word	0x000000a8
        /*0278*/ 	.short	0x0100
        /*027a*/ 	.byte	0x04
	.zero		1


	//   ....[23]....
        /*027c*/ 	.word	0x00000bd0
        /*0280*/ 	.word	0x000000ff
        /*0284*/ 	.word	0x000000c8
        /*0288*/ 	.short	0x0100
        /*028a*/ 	.byte	0x04
	.zero		1


	//   ....[24]....
        /*028c*/ 	.word	0x00000be0
        /*0290*/ 	.word	0x000000ff
        /*0294*/ 	.word	0x000000b0
        /*0298*/ 	.short	0x0100
        /*029a*/ 	.byte	0x04
	.zero		1


	//   ....[25]....
        /*029c*/ 	.word	0x00000bf0
        /*02a0*/ 	.word	0x000000ff
        /*02a4*/ 	.word	0x000000d0
        /*02a8*/ 	.short	0x0100
        /*02aa*/ 	.byte	0x04
	.zero		1


	//   ....[26]....
        /*02ac*/ 	.word	0x00000c00
        /*02b0*/ 	.word	0x000000ff
        /*02b4*/ 	.word	0x000000b8
        /*02b8*/ 	.short	0x0100
        /*02ba*/ 	.byte	0x04
	.zero		1


	//   ....[27]....
        /*02bc*/ 	.word	0x00000c10
        /*02c0*/ 	.word	0x000000ff
        /*02c4*/ 	.word	0x000000d8
        /*02c8*/ 	.short	0x0100
        /*02ca*/ 	.byte	0x04
	.zero		1


	//   ....[28]....
        /*02cc*/ 	.word	0x00000d00
        /*02d0*/ 	.word	0x000000ff
        /*02d4*/ 	.word	0x000000e0
        /*02d8*/ 	.short	0x0100
        /*02da*/ 	.byte	0x04
	.zero		1


	//   ....[29]....
        /*02dc*/ 	.word	0x00000d10
        /*02e0*/ 	.word	0x000000ff
        /*02e4*/ 	.word	0x000000f0
        /*02e8*/ 	.short	0x0100
        /*02ea*/ 	.byte	0x04
	.zero		1


	//   ....[30]....
        /*02ec*/ 	.word	0x00000d20
        /*02f0*/ 	.word	0x000000ff
        /*02f4*/ 	.word	0x000000e8
        /*02f8*/ 	.short	0x0100
        /*02fa*/ 	.byte	0x04
	.zero		1


	//   ....[31]....
        /*02fc*/ 	.word	0x00000d30
        /*0300*/ 	.word	0x000000ff
        /*0304*/ 	.word	0x000000f8
        /*0308*/ 	.short	0x0100
        /*030a*/ 	.byte	0x04
	.zero		1


	//   ....[32]....
        /*030c*/ 	.word	0x000018e0
        /*0310*/ 	.word	0x00000003
        /*0314*/ 	.word	0x000000f0
        /*0318*/ 	.short	0x010a
        /*031a*/ 	.byte	0xff
	.zero		1


	//   ....[33]....
        /*031c*/ 	.word	0x00001910
        /*0320*/ 	.word	0x00000003
        /*0324*/ 	.word	0x000000e0
        /*0328*/ 	.short	0x0101
        /*032a*/ 	.byte	0xff
	.zero		1


	//   ....[34]....
        /*032c*/ 	.word	0x000019e0
        /*0330*/ 	.word	0x000000ff
        /*0334*/ 	.word	0x00000018
        /*0338*/ 	.short	0x010a
        /*033a*/ 	.byte	0x04
	.zero		1


	//   ....[35]....
        /*033c*/ 	.word	0x00001a60
        /*0340*/ 	.word	0x000000ff
        /*0344*/ 	.word	0x00000018
        /*0348*/ 	.short	0x010a
        /*034a*/ 	.byte	0x21
	.zero		1


	//   ....[36]....
        /*034c*/ 	.word	0x00001c00
        /*0350*/ 	.word	0x000000ff
        /*0354*/ 	.word	0x00000018
        /*0358*/ 	.short	0x010a
        /*035a*/ 	.byte	0x05
	.zero		1


	//   ....[37]....
        /*035c*/ 	.word	0x00001df0
        /*0360*/ 	.word	0x000000ff
        /*0364*/ 	.word	0x00000078
        /*0368*/ 	.short	0x0101
        /*036a*/ 	.byte	0x15
	.zero		1


	//   ....[38]....
        /*036c*/ 	.word	0x00001e10
        /*0370*/ 	.word	0x000000ff
        /*0374*/ 	.word	0x00000018
        /*0378*/ 	.short	0x010a
        /*037a*/ 	.byte	0x04
	.zero		1


	//   ....[39]....
        /*037c*/ 	.word	0x00001e90
        /*0380*/ 	.word	0x000000ff
        /*0384*/ 	.word	0x00000018
        /*0388*/ 	.short	0x010a
        /*038a*/ 	.byte	0x21
	.zero		1


	//   ....[40]....
        /*038c*/ 	.word	0x00002020
        /*0390*/ 	.word	0x000000ff
        /*0394*/ 	.word	0x00000018
        /*0398*/ 	.short	0x010a
        /*039a*/ 	.byte	0x05
	.zero		1


	//   ....[41]....
        /*039c*/ 	.word	0x00002230
        /*03a0*/ 	.word	0x00000003
        /*03a4*/ 	.word	0x00000080
        /*03a8*/ 	.short	0x010a
        /*03aa*/ 	.byte	0xff
	.zero		1


	//   ....[42]....
        /*03ac*/ 	.word	0x00002380
        /*03b0*/ 	.word	0x00000000
        /*03b4*/ 	.word	0x00000000
        /*03b8*/ 	.short	0x0101
        /*03ba*/ 	.byte	0xff
	.zero		1


	//   ....[43]....
        /*03bc*/ 	.word	0x00002930
        /*03c0*/ 	.word	0x000000ff
        /*03c4*/ 	.word	0x00000000
        /*03c8*/ 	.short	0x010a
        /*03ca*/ 	.byte	0x04
	.zero		1


	//   ....[44]....
        /*03cc*/ 	.word	0x000029c0
        /*03d0*/ 	.word	0x000000ff
        /*03d4*/ 	.word	0x00000000
        /*03d8*/ 	.short	0x010a
        /*03da*/ 	.byte	0x05
	.zero		1


	//   ....[45]....
        /*03dc*/ 	.word	0x00002a60
        /*03e0*/ 	.word	0x00000000
        /*03e4*/ 	.word	0x00000000
        /*03e8*/ 	.short	0x010a
        /*03ea*/ 	.byte	0xff
	.zero		1


	//   ....[46]....
        /*03ec*/ 	.word	0x00002b80
        /*03f0*/ 	.word	0x00000002
        /*03f4*/ 	.word	0x000000e0
        /*03f8*/ 	.short	0x010a
        /*03fa*/ 	.byte	0xff
	.zero		1


	//   ....[47]....
        /*03fc*/ 	.word	0x00002be0
        /*0400*/ 	.word	0x00000004
        /*0404*/ 	.word	0x00000000
        /*0408*/ 	.short	0x0101
        /*040a*/ 	.byte	0xff
	.zero		1


	//   ....[48]....
        /*040c*/ 	.word	0x00002c00
        /*0410*/ 	.word	0x000000ff
        /*0414*/ 	.word	0x00000090
        /*0418*/ 	.short	0x010a
        /*041a*/ 	.byte	0x04
	.zero		1


	//   ....[49]....
        /*041c*/ 	.word	0x00002d20
        /*0420*/ 	.word	0x00000002
        /*0424*/ 	.word	0x00000080
        /*0428*/ 	.short	0x010a
        /*042a*/ 	.byte	0xff
	.zero		1


	//   ....[50]....
        /*042c*/ 	.word	0x00002e30
        /*0430*/ 	.word	0x00000002
        /*0434*/ 	.word	0x00000000
        /*0438*/ 	.short	0x0101
        /*043a*/ 	.byte	0xff
	.zero		1


	//   ....[51]....
        /*043c*/ 	.word	0x00002ec0
        /*0440*/ 	.word	0x000000ff
        /*0444*/ 	.word	0x00000090
        /*0448*/ 	.short	0x0106
        /*044a*/ 	.byte	0x04
	.zero		1


	//   ....[52]....
        /*044c*/ 	.word	0x00002ee0
        /*0450*/ 	.word	0x000000ff
        /*0454*/ 	.word	0x00000090
        /*0458*/ 	.short	0x010a
        /*045a*/ 	.byte	0x04
	.zero		1


	//   ....[53]....
        /*045c*/ 	.word	0x00002f70
        /*0460*/ 	.word	0x000000ff
        /*0464*/ 	.word	0x00000090
        /*0468*/ 	.short	0x0106
        /*046a*/ 	.byte	0x07
	.zero		1


	//   ....[54]....
        /*046c*/ 	.word	0x00002fb0
        /*0470*/ 	.word	0x00000000
        /*0474*/ 	.word	0x00000090
        /*0478*/ 	.short	0x010a
        /*047a*/ 	.byte	0xff
	.zero		1


	//   ....[55]....
        /*047c*/ 	.word	0x00003580
        /*0480*/ 	.word	0x00000000
        /*0484*/ 	.word	0x00000080
        /*0488*/ 	.short	0x010a
        /*048a*/ 	.byte	0xff
	.zero		1


	//   ....[56]....
        /*048c*/ 	.word	0x00003690
        /*0490*/ 	.word	0x00000003
        /*0494*/ 	.word	0x00000000
        /*0498*/ 	.short	0x0101
        /*049a*/ 	.byte	0xff
	.zero		1


	//   ....[57]....
        /*049c*/ 	.word	0x000036a0
        /*04a0*/ 	.word	0x000000ff
        /*04a4*/ 	.word	0x00000000
        /*04a8*/ 	.short	0x010a
        /*04aa*/ 	.byte	0x04
	.zero		1


	//   ....[58]....
        /*04ac*/ 	.word	0x000036c0
        /*04b0*/ 	.word	0x000000ff
        /*04b4*/ 	.word	0x000000c0
        /*04b8*/ 	.short	0x010a
        /*04ba*/ 	.byte	0x2d
	.zero		1


	//   ....[59]....
        /*04bc*/ 	.word	0x00003790
        /*04c0*/ 	.word	0x000000ff
        /*04c4*/ 	.word	0x00000000
        /*04c8*/ 	.short	0x010a
        /*04ca*/ 	.byte	0x07
	.zero		1


	//   ....[60]....
        /*04cc*/ 	.word	0x000038d0
        /*04d0*/ 	.word	0x000000ff
        /*04d4*/ 	.word	0x00000000
        /*04d8*/ 	.short	0x010a
        /*04da*/ 	.byte	0x04
	.zero		1


	//   ....[61]....
        /*04dc*/ 	.word	0x00003ca0
        /*04e0*/ 	.word	0x000000ff
        /*04e4*/ 	.word	0x00000000
        /*04e8*/ 	.short	0x010a
        /*04ea*/ 	.byte	0x04
	.zero		1


	//   ....[62]....
        /*04ec*/ 	.word	0x00003d30
        /*04f0*/ 	.word	0x000000ff
        /*04f4*/ 	.word	0x00000000
        /*04f8*/ 	.short	0x010a
        /*04fa*/ 	.byte	0x05
	.zero		1


	//   ....[63]....
        /*04fc*/ 	.word	0x00003dc0
        /*0500*/ 	.word	0x000000ff
        /*0504*/ 	.word	0x00000000
        /*0508*/ 	.short	0x010a
        /*050a*/ 	.byte	0x05
	.zero		1


	//   ....[64]....
        /*050c*/ 	.word	0x00003e50
        /*0510*/ 	.word	0x000000ff
        /*0514*/ 	.word	0x00000000
        /*0518*/ 	.short	0x010a
        /*051a*/ 	.byte	0x04
	.zero		1


	//   ....[65]....
        /*051c*/ 	.word	0x00004320
        /*0520*/ 	.word	0x0000000c
        /*0524*/ 	.word	0x00000080
        /*0528*/ 	.short	0x010a
        /*052a*/ 	.byte	0xff
	.zero		1


	//   ....[66]....
        /*052c*/ 	.word	0x00004490
        /*0530*/ 	.word	0x00000000
        /*0534*/ 	.word	0x00000000
        /*0538*/ 	.short	0x0101
        /*053a*/ 	.byte	0xff
	.zero		1


	//   ....[67]....
        /*053c*/ 	.word	0x00004920
        /*0540*/ 	.word	0x000000ff
        /*0544*/ 	.word	0x00000078
        /*0548*/ 	.short	0x010a
        /*054a*/ 	.byte	0x15
	.zero		1


	//   ....[68]....
        /*054c*/ 	.word	0x00004aa0
        /*0550*/ 	.word	0x000000ff
        /*0554*/ 	.word	0x00000050
        /*0558*/ 	.short	0x010a
        /*055a*/ 	.byte	0x15
	.zero		1


	//   ....[69]....
        /*055c*/ 	.word	0x00004c20
        /*0560*/ 	.word	0x000000ff
        /*0564*/ 	.word	0x00000030
        /*0568*/ 	.short	0x010b
        /*056a*/ 	.byte	0x15
	.zero		1


	//   ....[70]....
        /*056c*/ 	.word	0x00004c30
        /*0570*/ 	.word	0x000000ff
        /*0574*/ 	.word	0x00000000
        /*0578*/ 	.short	0x0101
        /*057a*/ 	.byte	0x06
	.zero		1


	//   ....[71]....
        /*057c*/ 	.word	0x00004c40
        /*0580*/ 	.word	0x000000ff
        /*0584*/ 	.word	0x00000058
        /*0588*/ 	.short	0x010a
        /*058a*/ 	.byte	0x15
	.zero		1


	//   ....[72]....
        /*058c*/ 	.word	0x00004da0
        /*0590*/ 	.word	0x000000ff
        /*0594*/ 	.word	0x00000038
        /*0598*/ 	.short	0x010b
        /*059a*/ 	.byte	0x15
	.zero		1


	//   ....[73]....
        /*059c*/ 	.word	0x00004db0
        /*05a0*/ 	.word	0x000000ff
        /*05a4*/ 	.word	0x00000000
        /*05a8*/ 	.short	0x0101
        /*05aa*/ 	.byte	0x06
	.zero		1


	//   ....[74]....
        /*05ac*/ 	.word	0x00004dc0
        /*05b0*/ 	.word	0x000000ff
        /*05b4*/ 	.word	0x00000060
        /*05b8*/ 	.short	0x010a
        /*05ba*/ 	.byte	0x15
	.zero		1


	//   ....[75]....
        /*05bc*/ 	.word	0x00004f10
        /*05c0*/ 	.word	0x000000ff
        /*05c4*/ 	.word	0x00000040
        /*05c8*/ 	.short	0x010b
        /*05ca*/ 	.byte	0x15
	.zero		1


	//   ....[76]....
        /*05cc*/ 	.word	0x00004f20
        /*05d0*/ 	.word	0x000000ff
        /*05d4*/ 	.word	0x00000000
        /*05d8*/ 	.short	0x0101
        /*05da*/ 	.byte	0x06
	.zero		1


	//   ....[77]....
        /*05dc*/ 	.word	0x00004f30
        /*05e0*/ 	.word	0x000000ff
        /*05e4*/ 	.word	0x00000068
        /*05e8*/ 	.short	0x010a
        /*05ea*/ 	.byte	0x15
	.zero		1


	//   ....[78]....
        /*05ec*/ 	.word	0x00005120
        /*05f0*/ 	.word	0x000000ff
        /*05f4*/ 	.word	0x00000048
        /*05f8*/ 	.short	0x010b
        /*05fa*/ 	.byte	0x15
	.zero		1


	//   ....[79]....
        /*05fc*/ 	.word	0x00005130
        /*0600*/ 	.word	0x000000ff
        /*0604*/ 	.word	0x00000000
        /*0608*/ 	.short	0x0101
        /*060a*/ 	.byte	0x25
	.zero		1


	//   ....[80]....
        /*060c*/ 	.word	0x00005160
        /*0610*/ 	.word	0x000000ff
        /*0614*/ 	.word	0x00000050
        /*0618*/ 	.short	0x010a
        /*061a*/ 	.byte	0x15
	.zero		1


	//   ....[81]....
        /*061c*/ 	.word	0x00005180
        /*0620*/ 	.word	0x000000ff
        /*0624*/ 	.word	0x00000058
        /*0628*/ 	.short	0x010a
        /*062a*/ 	.byte	0x15
	.zero		1


	//   ....[82]....
        /*062c*/ 	.word	0x000051a0
        /*0630*/ 	.word	0x000000ff
        /*0634*/ 	.word	0x00000060
        /*0638*/ 	.short	0x010a
        /*063a*/ 	.byte	0x15
	.zero		1


	//   ....[83]....
        /*063c*/ 	.word	0x000051e0
        /*0640*/ 	.word	0x00000000
        /*0644*/ 	.word	0x00000068
        /*0648*/ 	.short	0x010a
        /*064a*/ 	.byte	0xff
	.zero		1


	//   ....[84]....
        /*064c*/ 	.word	0x000054f0
        /*0650*/ 	.word	0x00000003
        /*0654*/ 	.word	0x00000080
        /*0658*/ 	.short	0x010a
        /*065a*/ 	.byte	0xff
	.zero		1


	//   ....[85]....
        /*065c*/ 	.word	0x00005670
        /*0660*/ 	.word	0x00000000
        /*0664*/ 	.word	0x00000000
        /*0668*/ 	.short	0x0101
        /*066a*/ 	.byte	0xff
	.zero		1


	//   ....[86]....
        /*066c*/ 	.word	0x000061e0
        /*0670*/ 	.word	0x000000ff
        /*0674*/ 	.word	0x00000030
        /*0678*/ 	.short	0x010a
        /*067a*/ 	.byte	0x2c
	.zero		1


	//   ....[87]....
        /*067c*/ 	.word	0x00006220
        /*0680*/ 	.word	0x00000063
        /*0684*/ 	.word	0x000000a0
        /*0688*/ 	.short	0x010a
        /*068a*/ 	.byte	0xff
	.zero		1


	//   ....[88]....
        /*068c*/ 	.word	0x00006310
        /*0690*/ 	.word	0x000000ff
        /*0694*/ 	.word	0x00000030
        /*0698*/ 	.short	0x010a
        /*069a*/ 	.byte	0x2c
	.zero		1


	//   ....[89]....
        /*069c*/ 	.word	0x00006400
        /*06a0*/ 	.word	0x00000063
        /*06a4*/ 	.word	0x000000a0
        /*06a8*/ 	.short	0x010a
        /*06aa*/ 	.byte	0xff
	.zero		1


	//   ....[90]....
        /*06ac*/ 	.word	0x00006ed0
        /*06b0*/ 	.word	0x00000000
        /*06b4*/ 	.word	0x00000000
        /*06b8*/ 	.short	0x0101
        /*06ba*/ 	.byte	0xff
	.zero		1


	//   ....[91]....
        /*06bc*/ 	.word	0x00006ee0
        /*06c0*/ 	.word	0x00000003
        /*06c4*/ 	.word	0x00000030
        /*06c8*/ 	.short	0x010a
        /*06ca*/ 	.byte	0xff
	.zero		1


	//   ....[92]....
        /*06cc*/ 	.word	0x00006fc0
        /*06d0*/ 	.word	0x00000003
        /*06d4*/ 	.word	0x00000030
        /*06d8*/ 	.short	0x010a
        /*06da*/ 	.byte	0xff
	.zero		1


	//   ....[93]....
        /*06dc*/ 	.word	0x00007b30
        /*06e0*/ 	.word	0x0000003d
        /*06e4*/ 	.word	0x00000000
        /*06e8*/ 	.short	0x0101
        /*06ea*/ 	.byte	0xff
	.zero		1


	//   ....[94]....
        /*06ec*/ 	.word	0x00007b50
        /*06f0*/ 	.word	0x0000003e
        /*06f4*/ 	.word	0x00000030
        /*06f8*/ 	.short	0x010a
        /*06fa*/ 	.byte	0xff
	.zero		1


	//   ....[95]....
        /*06fc*/ 	.word	0x00007c20
        /*0700*/ 	.word	0x0000003e
        /*0704*/ 	.word	0x00000030
        /*0708*/ 	.short	0x010a
        /*070a*/ 	.byte	0xff
	.zero		1


	//   ....[96]....
        /*070c*/ 	.word	0x00008790
        /*0710*/ 	.word	0x0000003d
        /*0714*/ 	.word	0x00000000
        /*0718*/ 	.short	0x0101
        /*071a*/ 	.byte	0xff
	.zero		1


	//   ....[97]....
        /*071c*/ 	.word	0x000087b0
        /*0720*/ 	.word	0x0000003e
        /*0724*/ 	.word	0x00000030
        /*0728*/ 	.short	0x010a
        /*072a*/ 	.byte	0xff
	.zero		1


	//   ....[98]....
        /*072c*/ 	.word	0x00008880
        /*0730*/ 	.word	0x0000003e
        /*0734*/ 	.word	0x00000030
        /*0738*/ 	.short	0x010a
        /*073a*/ 	.byte	0xff
	.zero		1


	//   ....[99]....
        /*073c*/ 	.word	0x00008bc0
        /*0740*/ 	.word	0x000000ff
        /*0744*/ 	.word	0x00000000
        /*0748*/ 	.short	0x0101
        /*074a*/ 	.byte	0x04
	.zero		1


	//   ....[100]....
        /*074c*/ 	.word	0x00009450
        /*0750*/ 	.word	0x00000002
        /*0754*/ 	.word	0x00000000
        /*0758*/ 	.short	0x0101
        /*075a*/ 	.byte	0xff
	.zero		1


	//   ....[101]....
        /*075c*/ 	.word	0x000096e0
        /*0760*/ 	.word	0x000000ff
        /*0764*/ 	.word	0x00000000
        /*0768*/ 	.short	0x0101
        /*076a*/ 	.byte	0x04
	.zero		1


	//   ....[102]....
        /*076c*/ 	.word	0x00009700
        /*0770*/ 	.word	0x00000003
        /*0774*/ 	.word	0x000000f0
        /*0778*/ 	.short	0x010a
        /*077a*/ 	.byte	0xff
	.zero		1


	//   ....[103]....
        /*077c*/ 	.word	0x00009760
        /*0780*/ 	.word	0x00000000
        /*0784*/ 	.word	0x00000018
        /*0788*/ 	.short	0x010a
        /*078a*/ 	.byte	0xff
	.zero		1


	//   ....[104]....
        /*078c*/ 	.word	0x000097c0
        /*0790*/ 	.word	0x00000000
        /*0794*/ 	.word	0x00000018
        /*0798*/ 	.short	0x010a
        /*079a*/ 	.byte	0xff
	.zero		1


	//   ....[105]....
        /*079c*/ 	.word	0x00009810
        /*07a0*/ 	.word	0x00000003
        /*07a4*/ 	.word	0x00000080
        /*07a8*/ 	.short	0x010a
        /*07aa*/ 	.byte	0xff
	.zero		1


	//   ....[106]....
        /*07ac*/ 	.word	0x00009870
        /*07b0*/ 	.word	0x00000000
        /*07b4*/ 	.word	0x00000000
        /*07b8*/ 	.short	0x010a
        /*07ba*/ 	.byte	0xff
	.zero		1


	//   ....[107]....
        /*07bc*/ 	.word	0x000098d0
        /*07c0*/ 	.word	0x00000000
        /*07c4*/ 	.word	0x00000000
        /*07c8*/ 	.short	0x010a
        /*07ca*/ 	.byte	0xff
	.zero		1


	//   ....[108]....
        /*07cc*/ 	.word	0x00009920
        /*07d0*/ 	.word	0x00000002
        /*07d4*/ 	.word	0x000000e0
        /*07d8*/ 	.short	0x010a
        /*07da*/ 	.byte	0xff
	.zero		1


	//   ....[109]....
        /*07dc*/ 	.word	0x00009980
        /*07e0*/ 	.word	0x00000002
        /*07e4*/ 	.word	0x00000090
        /*07e8*/ 	.short	0x010a
        /*07ea*/ 	.byte	0xff
	.zero		1


	//   ....[110]....
        /*07ec*/ 	.word	0x000099d0
        /*07f0*/ 	.word	0x00000002
        /*07f4*/ 	.word	0x00000080
        /*07f8*/ 	.short	0x010a
        /*07fa*/ 	.byte	0xff
	.zero		1


	//   ....[111]....
        /*07fc*/ 	.word	0x00009a30
        /*0800*/ 	.word	0x00000000
        /*0804*/ 	.word	0x00000090
        /*0808*/ 	.short	0x010a
        /*080a*/ 	.byte	0xff
	.zero		1


	//   ....[112]....
        /*080c*/ 	.word	0x00009a80
        /*0810*/ 	.word	0x00000000
        /*0814*/ 	.word	0x00000080
        /*0818*/ 	.short	0x010a
        /*081a*/ 	.byte	0xff
	.zero		1


	//   ....[113]....
        /*081c*/ 	.word	0x00009ae0
        /*0820*/ 	.word	0x00000003
        /*0824*/ 	.word	0x000000c0
        /*0828*/ 	.short	0x010a
        /*082a*/ 	.byte	0xff
	.zero		1


	//   ....[114]....
        /*082c*/ 	.word	0x00009b40
        /*0830*/ 	.word	0x00000000
        /*0834*/ 	.word	0x00000000
        /*0838*/ 	.short	0x010a
        /*083a*/ 	.byte	0xff
	.zero		1


	//   ....[115]....
        /*083c*/ 	.word	0x00009ba0
        /*0840*/ 	.word	0x00000000
        /*0844*/ 	.word	0x00000000
        /*0848*/ 	.short	0x010a
        /*084a*/ 	.byte	0xff
	.zero		1


	//   ....[116]....
        /*084c*/ 	.word	0x00009c00
        /*0850*/ 	.word	0x00000000
        /*0854*/ 	.word	0x00000000
        /*0858*/ 	.short	0x010a
        /*085a*/ 	.byte	0xff
	.zero		1


	//   ....[117]....
        /*085c*/ 	.word	0x00009c60
        /*0860*/ 	.word	0x00000000
        /*0864*/ 	.word	0x00000000
        /*0868*/ 	.short	0x010a
        /*086a*/ 	.byte	0xff
	.zero		1


	//   ....[118]....
        /*086c*/ 	.word	0x00009cc0
        /*0870*/ 	.word	0x00000000
        /*0874*/ 	.word	0x00000000
        /*0878*/ 	.short	0x010a
        /*087a*/ 	.byte	0xff
	.zero		1


	//   ....[119]....
        /*087c*/ 	.word	0x00009d10
        /*0880*/ 	.word	0x0000000c
        /*0884*/ 	.word	0x00000080
        /*0888*/ 	.short	0x010a
        /*088a*/ 	.byte	0xff
	.zero		1


	//   ....[120]....
        /*088c*/ 	.word	0x00009d70
        /*0890*/ 	.word	0x00000000
        /*0894*/ 	.word	0x00000078
        /*0898*/ 	.short	0x010a
        /*089a*/ 	.byte	0xff
	.zero		1


	//   ....[121]....
        /*089c*/ 	.word	0x00009dd0
        /*08a0*/ 	.word	0x00000000
        /*08a4*/ 	.word	0x00000050
        /*08a8*/ 	.short	0x010a
        /*08aa*/ 	.byte	0xff
	.zero		1


	//   ....[122]....
        /*08ac*/ 	.word	0x00009e30
        /*08b0*/ 	.word	0x00000000
        /*08b4*/ 	.word	0x00000058
        /*08b8*/ 	.short	0x010a
        /*08ba*/ 	.byte	0xff
	.zero		1


	//   ....[123]....
        /*08bc*/ 	.word	0x00009e90
        /*08c0*/ 	.word	0x00000000
        /*08c4*/ 	.word	0x00000060
        /*08c8*/ 	.short	0x010a
        /*08ca*/ 	.byte	0xff
	.zero		1


	//   ....[124]....
        /*08cc*/ 	.word	0x00009ef0
        /*08d0*/ 	.word	0x00000000
        /*08d4*/ 	.word	0x00000068
        /*08d8*/ 	.short	0x010a
        /*08da*/ 	.byte	0xff
	.zero		1


	//   ....[125]....
        /*08dc*/ 	.word	0x00009f50
        /*08e0*/ 	.word	0x00000000
        /*08e4*/ 	.word	0x00000050
        /*08e8*/ 	.short	0x010a
        /*08ea*/ 	.byte	0xff
	.zero		1


	//   ....[126]....
        /*08ec*/ 	.word	0x00009fb0
        /*08f0*/ 	.word	0x00000000
        /*08f4*/ 	.word	0x00000058
        /*08f8*/ 	.short	0x010a
        /*08fa*/ 	.byte	0xff
	.zero		1


	//   ....[127]....
        /*08fc*/ 	.word	0x0000a010
        /*0900*/ 	.word	0x00000000
        /*0904*/ 	.word	0x00000060
        /*0908*/ 	.short	0x010a
        /*090a*/ 	.byte	0xff
	.zero		1


	//   ....[128]....
        /*090c*/ 	.word	0x0000a060
        /*0910*/ 	.word	0x00000003
        /*0914*/ 	.word	0x00000080
        /*0918*/ 	.short	0x010a
        /*091a*/ 	.byte	0xff
	.zero		1


	//   ....[129]....
        /*091c*/ 	.word	0x0000a0c0
        /*0920*/ 	.word	0x00000002
        /*0924*/ 	.word	0x00000030
        /*0928*/ 	.short	0x010a
        /*092a*/ 	.byte	0xff
	.zero		1


	//   ....[130]....
        /*092c*/ 	.word	0x0000a110
        /*0930*/ 	.word	0x00000063
        /*0934*/ 	.word	0x000000a0
        /*0938*/ 	.short	0x010a
        /*093a*/ 	.byte	0xff
	.zero		1


	//   ....[131]....
        /*093c*/ 	.word	0x0000a160
        /*0940*/ 	.word	0x00000003
        /*0944*/ 	.word	0x00000030
        /*0948*/ 	.short	0x010a
        /*094a*/ 	.byte	0xff
	.zero		1


	//   ....[132]....
        /*094c*/ 	.word	0x0000a1b0
        /*0950*/ 	.word	0x0000003e
        /*0954*/ 	.word	0x00000030
        /*0958*/ 	.short	0x010a
        /*095a*/ 	.byte	0xff
	.zero		1


	//   ....[133]....
        /*095c*/ 	.word	0x0000a200
        /*0960*/ 	.word	0x0000003e
        /*0964*/ 	.word	0x00000030
        /*0968*/ 	.short	0x010a
        /*096a*/ 	.byte	0xff
	.zero		1


	//----- nvinfo : EIATTR_NUM_MBARRIERS
	.align		4
.L_47:
        /*096c*/ 	.byte	0x03, 0x38
        /*096e*/ 	.short	0x0020


	//----- nvinfo : EIATTR_EXIT_INSTR_OFFSETS
	.align		4
        /*0970*/ 	.byte	0x04, 0x1c
        /*0972*/ 	.short	(.L_49 - .L_48)


	//   ....[0]....
.L_48:
        /*0974*/ 	.word	0x00002a90


	//   ....[1]....
        /*0978*/ 	.word	0x00002f80


	//   ....[2]....
        /*097c*/ 	.word	0x00002fe0


	//   ....[3]....
        /*0980*/ 	.word	0x000040b0


	//   ....[4]....
        /*0984*/ 	.word	0x00005210


	//   ....[5]....
        /*0988*/ 	.word	0x00005250


	//   ....[6]....
        /*098c*/ 	.word	0x000095d0


	//   ....[7]....
        /*0990*/ 	.word	0x00009650


	//   ....[8]....
        /*0994*/ 	.word	0x00009680


	//   ....[9]....
        /*0998*/ 	.word	0x000096f0


	//----- nvinfo : EIATTR_MAX_THREADS
	.align		4
.L_49:
        /*099c*/ 	.byte	0x04, 0x05
        /*099e*/ 	.short	(.L_51 - .L_50)
.L_50:
        /*09a0*/ 	.word	0x00000100
        /*09a4*/ 	.word	0x00000001
        /*09a8*/ 	.word	0x00000001


	//----- nvinfo : EIATTR_CRS_STACK_SIZE
	.align		4
.L_51:
        /*09ac*/ 	.byte	0x04, 0x1e
        /*09ae*/ 	.short	(.L_53 - .L_52)
.L_52:
        /*09b0*/ 	.word	0x00000000


	//----- nvinfo : EIATTR_CBANK_PARAM_SIZE
	.align		4
.L_53:
        /*09b4*/ 	.byte	0x03, 0x19
        /*09b6*/ 	.short	0x0800


	//----- nvinfo : EIATTR_PARAM_CBANK
	.align		4
        /*09b8*/ 	.byte	0x04, 0x0a
        /*09ba*/ 	.short	(.L_55 - .L_54)
	.align		4
.L_54:
        /*09bc*/ 	.word	index@(.nv.constant0._ZN7cutlass13device_kernelINS_4gemm6kernel13GemmUniversalIN4cute5tupleIJiiiiEEENS1_10collective13CollectiveMmaINS1_35MainloopSm100TmaUmmaWarpSpecializedILi3ELi2ELi4ENS5_IJNS4_1CILi1EEENSA_ILi4EEESB_EEEEENS5_IJNSA_ILi128EEESF_SF_EEENS_6half_tENS5_IJlSB_lEEESH_SI_NS4_8TiledMMAINS4_8MMA_AtomIJNS4_20SM100_MMA_F16BF16_SSISH_SH_fLi128ELi128ELNS4_4UMMA5MajorE0ELSN_0ELNSM_7ScaleInE0ELSO_0EEEEEENS4_6LayoutINS5_IJSB_SB_SB_EEENS5_IJNSA_ILi0EEEST_ST_EEEEENS5_IJNS4_10UnderscoreESW_SW_EEEEENS4_23SM90_TMA_LOAD_MULTICASTENS4_14ComposedLayoutINS4_7SwizzleILi3ELi4ELi3EEENS4_18smem_ptr_flag_bitsILi16EEENSR_INS5_IJNSA_ILi8EEENSA_ILi64EEEEEENS5_IJS16_SB_EEEEEEEvNS4_8identityENS4_13SM90_TMA_LOADES1A_vS1B_EENS_8epilogue10collective18CollectiveEpilogueINS1E_23Sm100TmaWarpSpecializedILi4ELi2ELi32ELb1ELb0EEEJSG_NS5_IJNSR_ISF_SB_EENSR_INSA_ILi32EEESB_EEEEESH_SI_SH_SI_NS1E_6fusion15FusionCallbacksIS1I_NS1N_17LinearCombinationISH_fSH_fLNS_15FloatRoundStyleE2EEESG_S1M_JEEENS4_5SM1004TMEM4LOAD26SM100_TMEM_LOAD_32dp32b32xES1C_NS10_INS11_ILi2ELi4ELi3EEES14_NSR_INS5_IJS15_S1K_EEENS5_IJS1K_SB_EEEEEEENS4_39AutoVectorizingCopyWithAssumedAlignmentILi128EEENS4_14SM90_TMA_STOREES21_S23_S23_EEEvvEEEEvNT_6ParamsE)
        /*09c0*/ 	.short	0x0380
        /*09c2*/ 	.short	0x0800


	//----- nvinfo : EIATTR_SW_WAR
	.align		4
.L_55:
        /*09c4*/ 	.byte	0x04, 0x36
        /*09c6*/ 	.short	(.L_57 - .L_56)
.L_56:
        /*09c8*/ 	.word	0x00000008
.L_57:


//--------------------- .nv.callgraph             --------------------------
	.section	.nv.callgraph,"",@"SHT_CUDA_CALLGRAPH"
	.align	4
	.sectionentsize	8
	.align		4
        /*0000*/ 	.word	0x00000000
	.align		4
        /*0004*/ 	.word	0xffffffff
	.align		4
        /*0008*/ 	.word	index@(_ZN7cutlass13device_kernelINS_4gemm6kernel13GemmUniversalIN4cute5tupleIJiiiiEEENS1_10collective13CollectiveMmaINS1_35MainloopSm100TmaUmmaWarpSpecializedILi3ELi2ELi4ENS5_IJNS4_1CILi1EEENSA_ILi4EEESB_EEEEENS5_IJNSA_ILi128EEESF_SF_EEENS_6half_tENS5_IJlSB_lEEESH_SI_NS4_8TiledMMAINS4_8MMA_AtomIJNS4_20SM100_MMA_F16BF16_SSISH_SH_fLi128ELi128ELNS4_4UMMA5MajorE0ELSN_0ELNSM_7ScaleInE0ELSO_0EEEEEENS4_6LayoutINS5_IJSB_SB_SB_EEENS5_IJNSA_ILi0EEEST_ST_EEEEENS5_IJNS4_10UnderscoreESW_SW_EEEEENS4_23SM90_TMA_LOAD_MULTICASTENS4_14ComposedLayoutINS4_7SwizzleILi3ELi4ELi3EEENS4_18smem_ptr_flag_bitsILi16EEENSR_INS5_IJNSA_ILi8EEENSA_ILi64EEEEEENS5_IJS16_SB_EEEEEEEvNS4_8identityENS4_13SM90_TMA_LOADES1A_vS1B_EENS_8epilogue10collective18CollectiveEpilogueINS1E_23Sm100TmaWarpSpecializedILi4ELi2ELi32ELb1ELb0EEEJSG_NS5_IJNSR_ISF_SB_EENSR_INSA_ILi32EEESB_EEEEESH_SI_SH_SI_NS1E_6fusion15FusionCallbacksIS1I_NS1N_17LinearCombinationISH_fSH_fLNS_15FloatRoundStyleE2EEESG_S1M_JEEENS4_5SM1004TMEM4LOAD26SM100_TMEM_LOAD_32dp32b32xES1C_NS10_INS11_ILi2ELi4ELi3EEES14_NSR_INS5_IJS15_S1K_EEENS5_IJS1K_SB_EEEEEEENS4_39AutoVectorizingCopyWithAssumedAlignmentILi128EEENS4_14SM90_TMA_STOREES21_S23_S23_EEEvvEEEEvNT_6ParamsE)
	.align		4
        /*000c*/ 	.word	index@(__assertfail)
	.align		4
        /*0010*/ 	.word	0x00000000
	.align		4
        /*0014*/ 	.word	0xfffffffe
	.align		4
        /*0018*/ 	.word	0x00000000
	.align		4
        /*001c*/ 	.word	0xfffffffd
	.align		4
        /*0020*/ 	.word	0x00000000
	.align		4
        /*0024*/ 	.word	0xfffffffc


//--------------------- .nv.constant4             --------------------------
	.section	.nv.constant4,"a",@progbits
	.align	8
	.align		8
.nv.constant4:
        /*0000*/ 	.dword	__assertfail
	.align		8
        /*0008*/ 	.dword	__unnamed_1
	.align		8
        /*0010*/ 	.dword	__unnamed_2
	.align		8
        /*0018*/ 	.dword	_ZN40_INTERNAL_a10accf4_4_k_cu_4475f2a4_329224cuda3std3__45__cpo5beginE
	.align		8
        /*0020*/ 	.dword	_ZN40_INTERNAL_a10accf4_4_k_cu_4475f2a4_329224cuda3std3__45__cpo3endE
	.align		8
        /*0028*/ 	.dword	_ZN40_INTERNAL_a10accf4_4_k_cu_4475f2a4_329224cuda3std3__45__cpo6cbeginE
	.align		8
        /*0030*/ 	.dword	_ZN40_INTERNAL_a10accf4_4_k_cu_4475f2a4_329224cuda3std3__45__cpo4cendE
	.align		8
        /*0038*/ 	.dword	_ZN40_INTERNAL_a10accf4_4_k_cu_4475f2a4_329224cuda3std3__442_GLOBAL__N__a10accf4_4_k_cu_4475f2a4_329226ignoreE
	.align		8
        /*0040*/ 	.dword	_ZN40_INTERNAL_a10accf4_4_k_cu_4475f2a4_329224cuda3std3__419piecewise_constructE
	.align		8
        /*0048*/ 	.dword	_ZN40_INTERNAL_a10accf4_4_k_cu_4475f2a4_329224cuda3std3__48in_placeE
	.align		8
        /*0050*/ 	.dword	_ZN40_INTERNAL_a10accf4_4_k_cu_4475f2a4_329224cuda3std6ranges3__45__cpo4swapE
	.align		8
        /*0058*/ 	.dword	_ZN40_INTERNAL_a10accf4_4_k_cu_4475f2a4_329224cuda3std6ranges3__45__cpo9iter_moveE
	.align		8
        /*0060*/ 	.dword	_ZN40_INTERNAL_a10accf4_4_k_cu_4475f2a4_329224cute7productE
	.align		8
        /*0068*/ 	.dword	_ZN40_INTERNAL_a10accf4_4_k_cu_4475f2a4_329224cute1_E
	.align		8
        /*0070*/ 	.dword	$str$25
	.align		8
        /*0078*/ 	.dword	$str$26
	.align		8
        /*0080*/ 	.dword	$str$27
	.align		8
        /*0088*/ 	.dword	$str$28


//--------------------- .text._ZN7cutlass13device_kernelINS_4gemm6kernel13GemmUniversalIN4cute5tupleIJiiiiEEENS1_10collective13CollectiveMmaINS1_35MainloopSm100TmaUmmaWarpSpecializedILi3ELi2ELi4ENS5_IJNS4_1CILi1EEENSA_ILi4EEESB_EEEEENS5_IJNSA_ILi128EEESF_SF_EEENS_6half_tENS5_IJlSB_lEEESH_SI_NS4_8TiledMMAINS4_8MMA_AtomIJNS4_20SM100_MMA_F16BF16_SSISH_SH_fLi128ELi128ELNS4_4UMMA5MajorE0ELSN_0ELNSM_7ScaleInE0ELSO_0EEEEEENS4_6LayoutINS5_IJSB_SB_SB_EEENS5_IJNSA_ILi0EEEST_ST_EEEEENS5_IJNS4_10UnderscoreESW_SW_EEEEENS4_23SM90_TMA_LOAD_MULTICASTENS4_14ComposedLayoutINS4_7SwizzleILi3ELi4ELi3EEENS4_18smem_ptr_flag_bitsILi16EEENSR_INS5_IJNSA_ILi8EEENSA_ILi64EEEEEENS5_IJS16_SB_EEEEEEEvNS4_8identityENS4_13SM90_TMA_LOADES1A_vS1B_EENS_8epilogue10collective18CollectiveEpilogueINS1E_23Sm100TmaWarpSpecializedILi4ELi2ELi32ELb1ELb0EEEJSG_NS5_IJNSR_ISF_SB_EENSR_INSA_ILi32EEESB_EEEEESH_SI_SH_SI_NS1E_6fusion15FusionCallbacksIS1I_NS1N_17LinearCombinationISH_fSH_fLNS_15FloatRoundStyleE2EEESG_S1M_JEEENS4_5SM1004TMEM4LOAD26SM100_TMEM_LOAD_32dp32b32xES1C_NS10_INS11_ILi2ELi4ELi3EEES14_NSR_INS5_IJS15_S1K_EEENS5_IJS1K_SB_EEEEEEENS4_39AutoVectorizingCopyWithAssumedAlignmentILi128EEENS4_14SM90_TMA_STOREES21_S23_S23_EEEvvEEEEvNT_6ParamsE --------------------------
	.section	.text._ZN7cutlass13device_kernelINS_4gemm6kernel13GemmUniversalIN4cute5tupleIJiiiiEEENS1_10collective13CollectiveMmaINS1_35MainloopSm100TmaUmmaWarpSpecializedILi3ELi2ELi4ENS5_IJNS4_1CILi1EEENSA_ILi4EEESB_EEEEENS5_IJNSA_ILi128EEESF_SF_EEENS_6half_tENS5_IJlSB_lEEESH_SI_NS4_8TiledMMAINS4_8MMA_AtomIJNS4_20SM100_MMA_F16BF16_SSISH_SH_fLi128ELi128ELNS4_4UMMA5MajorE0ELSN_0ELNSM_7ScaleInE0ELSO_0EEEEEENS4_6LayoutINS5_IJSB_SB_SB_EEENS5_IJNSA_ILi0EEEST_ST_EEEEENS5_IJNS4_10UnderscoreESW_SW_EEEEENS4_23SM90_TMA_LOAD_MULTICASTENS4_14ComposedLayoutINS4_7SwizzleILi3ELi4ELi3EEENS4_18smem_ptr_flag_bitsILi16EEENSR_INS5_IJNSA_ILi8EEENSA_ILi64EEEEEENS5_IJS16_SB_EEEEEEEvNS4_8identityENS4_13SM90_TMA_LOADES1A_vS1B_EENS_8epilogue10collective18CollectiveEpilogueINS1E_23Sm100TmaWarpSpecializedILi4ELi2ELi32ELb1ELb0EEEJSG_NS5_IJNSR_ISF_SB_EENSR_INSA_ILi32EEESB_EEEEESH_SI_SH_SI_NS1E_6fusion15FusionCallbacksIS1I_NS1N_17LinearCombinationISH_fSH_fLNS_15FloatRoundStyleE2EEESG_S1M_JEEENS4_5SM1004TMEM4LOAD26SM100_TMEM_LOAD_32dp32b32xES1C_NS10_INS11_ILi2ELi4ELi3EEES14_NSR_INS5_IJS15_S1K_EEENS5_IJS1K_SB_EEEEEEENS4_39AutoVectorizingCopyWithAssumedAlignmentILi128EEENS4_14SM90_TMA_STOREES21_S23_S23_EEEvvEEEEvNT_6ParamsE,"ax",@progbits
	.align	128
.text._ZN7cutlass13device_kernelINS_4gemm6kernel13GemmUniversalIN4cute5tupleIJiiiiEEENS1_10collective13CollectiveMmaINS1_35MainloopSm100TmaUmmaWarpSpecializedILi3ELi2ELi4ENS5_IJNS4_1CILi1EEENSA_ILi4EEESB_EEEEENS5_IJNSA_ILi128EEESF_SF_EEENS_6half_tENS5_IJlSB_lEEESH_SI_NS4_8TiledMMAINS4_8MMA_AtomIJNS4_20SM100_MMA_F16BF16_SSISH_SH_fLi128ELi128ELNS4_4UMMA5MajorE0ELSN_0ELNSM_7ScaleInE0ELSO_0EEEEEENS4_6LayoutINS5_IJSB_SB_SB_EEENS5_IJNSA_ILi0EEEST_ST_EEEEENS5_IJNS4_10UnderscoreESW_SW_EEEEENS4_23SM90_TMA_LOAD_MULTICASTENS4_14ComposedLayoutINS4_7SwizzleILi3ELi4ELi3EEENS4_18smem_ptr_flag_bitsILi16EEENSR_INS5_IJNSA_ILi8EEENSA_ILi64EEEEEENS5_IJS16_SB_EEEEEEEvNS4_8identityENS4_13SM90_TMA_LOADES1A_vS1B_EENS_8epilogue10collective18CollectiveEpilogueINS1E_23Sm100TmaWarpSpecializedILi4ELi2ELi32ELb1ELb0EEEJSG_NS5_IJNSR_ISF_SB_EENSR_INSA_ILi32EEESB_EEEEESH_SI_SH_SI_NS1E_6fusion15FusionCallbacksIS1I_NS1N_17LinearCombinationISH_fSH_fLNS_15FloatRoundStyleE2EEESG_S1M_JEEENS4_5SM1004TMEM4LOAD26SM100_TMEM_LOAD_32dp32b32xES1C_NS10_INS11_ILi2ELi4ELi3EEES14_NSR_INS5_IJS15_S1K_EEENS5_IJS1K_SB_EEEEEEENS4_39AutoVectorizingCopyWithAssumedAlignmentILi128EEENS4_14SM90_TMA_STOREES21_S23_S23_EEEvvEEEEvNT_6ParamsE:
        .type           _ZN7cutlass13device_kernelINS_4gemm6kernel13GemmUniversalIN4cute5tupleIJiiiiEEENS1_10collective13CollectiveMmaINS1_35MainloopSm100TmaUmmaWarpSpecializedILi3ELi2ELi4ENS5_IJNS4_1CILi1EEENSA_ILi4EEESB_EEEEENS5_IJNSA_ILi128EEESF_SF_EEENS_6half_tENS5_IJlSB_lEEESH_SI_NS4_8TiledMMAINS4_8MMA_AtomIJNS4_20SM100_MMA_F16BF16_SSISH_SH_fLi128ELi128ELNS4_4UMMA5MajorE0ELSN_0ELNSM_7ScaleInE0ELSO_0EEEEEENS4_6LayoutINS5_IJSB_SB_SB_EEENS5_IJNSA_ILi0EEEST_ST_EEEEENS5_IJNS4_10UnderscoreESW_SW_EEEEENS4_23SM90_TMA_LOAD_MULTICASTENS4_14ComposedLayoutINS4_7SwizzleILi3ELi4ELi3EEENS4_18smem_ptr_flag_bitsILi16EEENSR_INS5_IJNSA_ILi8EEENSA_ILi64EEEEEENS5_IJS16_SB_EEEEEEEvNS4_8identityENS4_13SM90_TMA_LOADES1A_vS1B_EENS_8epilogue10collective18CollectiveEpilogueINS1E_23Sm100TmaWarpSpecializedILi4ELi2ELi32ELb1ELb0EEEJSG_NS5_IJNSR_ISF_SB_EENSR_INSA_ILi32EEESB_EEEEESH_SI_SH_SI_NS1E_6fusion15FusionCallbacksIS1I_NS1N_17LinearCombinationISH_fSH_fLNS_15FloatRoundStyleE2EEESG_S1M_JEEENS4_5SM1004TMEM4LOAD26SM100_TMEM_LOAD_32dp32b32xES1C_NS10_INS11_ILi2ELi4ELi3EEES14_NSR_INS5_IJS15_S1K_EEENS5_IJS1K_SB_EEEEEEENS4_39AutoVectorizingCopyWithAssumedAlignmentILi128EEENS4_14SM90_TMA_STOREES21_S23_S23_EEEvvEEEEvNT_6ParamsE,@function
        .size           _ZN7cutlass13device_kernelINS_4gemm6kernel13GemmUniversalIN4cute5tupleIJiiiiEEENS1_10collective13CollectiveMmaINS1_35MainloopSm100TmaUmmaWarpSpecializedILi3ELi2ELi4ENS5_IJNS4_1CILi1EEENSA_ILi4EEESB_EEEEENS5_IJNSA_ILi128EEESF_SF_EEENS_6half_tENS5_IJlSB_lEEESH_SI_NS4_8TiledMMAINS4_8MMA_AtomIJNS4_20SM100_MMA_F16BF16_SSISH_SH_fLi128ELi128ELNS4_4UMMA5MajorE0ELSN_0ELNSM_7ScaleInE0ELSO_0EEEEEENS4_6LayoutINS5_IJSB_SB_SB_EEENS5_IJNSA_ILi0EEEST_ST_EEEEENS5_IJNS4_10UnderscoreESW_SW_EEEEENS4_23SM90_TMA_LOAD_MULTICASTENS4_14ComposedLayoutINS4_7SwizzleILi3ELi4ELi3EEENS4_18smem_ptr_flag_bitsILi16EEENSR_INS5_IJNSA_ILi8EEENSA_ILi64EEEEEENS5_IJS16_SB_EEEEEEEvNS4_8identityENS4_13SM90_TMA_LOADES1A_vS1B_EENS_8epilogue10collective18CollectiveEpilogueINS1E_23Sm100TmaWarpSpecializedILi4ELi2ELi32ELb1ELb0EEEJSG_NS5_IJNSR_ISF_SB_EENSR_INSA_ILi32EEESB_EEEEESH_SI_SH_SI_NS1E_6fusion15FusionCallbacksIS1I_NS1N_17LinearCombinationISH_fSH_fLNS_15FloatRoundStyleE2EEESG_S1M_JEEENS4_5SM1004TMEM4LOAD26SM100_TMEM_LOAD_32dp32b32xES1C_NS10_INS11_ILi2ELi4ELi3EEES14_NSR_INS5_IJS15_S1K_EEENS5_IJS1K_SB_EEEEEEENS4_39AutoVectorizingCopyWithAssumedAlignmentILi128EEENS4_14SM90_TMA_STOREES21_S23_S23_EEEvvEEEEvNT_6ParamsE,(.L_x_180 - _ZN7cutlass13device_kernelINS_4gemm6kernel13GemmUniversalIN4cute5tupleIJiiiiEEENS1_10collective13CollectiveMmaINS1_35MainloopSm100TmaUmmaWarpSpecializedILi3ELi2ELi4ENS5_IJNS4_1CILi1EEENSA_ILi4EEESB_EEEEENS5_IJNSA_ILi128EEESF_SF_EEENS_6half_tENS5_IJlSB_lEEESH_SI_NS4_8TiledMMAINS4_8MMA_AtomIJNS4_20SM100_MMA_F16BF16_SSISH_SH_fLi128ELi128ELNS4_4UMMA5MajorE0ELSN_0ELNSM_7ScaleInE0ELSO_0EEEEEENS4_6LayoutINS5_IJSB_SB_SB_EEENS5_IJNSA_ILi0EEEST_ST_EEEEENS5_IJNS4_10UnderscoreESW_SW_EEEEENS4_23SM90_TMA_LOAD_MULTICASTENS4_14ComposedLayoutINS4_7SwizzleILi3ELi4ELi3EEENS4_18smem_ptr_flag_bitsILi16EEENSR_INS5_IJNSA_ILi8EEENSA_ILi64EEEEEENS5_IJS16_SB_EEEEEEEvNS4_8identityENS4_13SM90_TMA_LOADES1A_vS1B_EENS_8epilogue10collective18CollectiveEpilogueINS1E_23Sm100TmaWarpSpecializedILi4ELi2ELi32ELb1ELb0EEEJSG_NS5_IJNSR_ISF_SB_EENSR_INSA_ILi32EEESB_EEEEESH_SI_SH_SI_NS1E_6fusion15FusionCallbacksIS1I_NS1N_17LinearCombinationISH_fSH_fLNS_15FloatRoundStyleE2EEESG_S1M_JEEENS4_5SM1004TMEM4LOAD26SM100_TMEM_LOAD_32dp32b32xES1C_NS10_INS11_ILi2ELi4ELi3EEES14_NSR_INS5_IJS15_S1K_EEENS5_IJS1K_SB_EEEEEEENS4_39AutoVectorizingCopyWithAssumedAlignmentILi128EEENS4_14SM90_TMA_STOREES21_S23_S23_EEEvvEEEEvNT_6ParamsE)
        .other          _ZN7cutlass13device_kernelINS_4gemm6kernel13GemmUniversalIN4cute5tupleIJiiiiEEENS1_10collective13CollectiveMmaINS1_35MainloopSm100TmaUmmaWarpSpecializedILi3ELi2ELi4ENS5_IJNS4_1CILi1EEENSA_ILi4EEESB_EEEEENS5_IJNSA_ILi128EEESF_SF_EEENS_6half_tENS5_IJlSB_lEEESH_SI_NS4_8TiledMMAINS4_8MMA_AtomIJNS4_20SM100_MMA_F16BF16_SSISH_SH_fLi128ELi128ELNS4_4UMMA5MajorE0ELSN_0ELNSM_7ScaleInE0ELSO_0EEEEEENS4_6LayoutINS5_IJSB_SB_SB_EEENS5_IJNSA_ILi0EEEST_ST_EEEEENS5_IJNS4_10UnderscoreESW_SW_EEEEENS4_23SM90_TMA_LOAD_MULTICASTENS4_14ComposedLayoutINS4_7SwizzleILi3ELi4ELi3EEENS4_18smem_ptr_flag_bitsILi16EEENSR_INS5_IJNSA_ILi8EEENSA_ILi64EEEEEENS5_IJS16_SB_EEEEEEEvNS4_8identityENS4_13SM90_TMA_LOADES1A_vS1B_EENS_8epilogue10collective18CollectiveEpilogueINS1E_23Sm100TmaWarpSpecializedILi4ELi2ELi32ELb1ELb0EEEJSG_NS5_IJNSR_ISF_SB_EENSR_INSA_ILi32EEESB_EEEEESH_SI_SH_SI_NS1E_6fusion15FusionCallbacksIS1I_NS1N_17LinearCombinationISH_fSH_fLNS_15FloatRoundStyleE2EEESG_S1M_JEEENS4_5SM1004TMEM4LOAD26SM100_TMEM_LOAD_32dp32b32xES1C_NS10_INS11_ILi2ELi4ELi3EEES14_NSR_INS5_IJS15_S1K_EEENS5_IJS1K_SB_EEEEEEENS4_39AutoVectorizingCopyWithAssumedAlignmentILi128EEENS4_14SM90_TMA_STOREES21_S23_S23_EEEvvEEEEvNT_6ParamsE,@"STO_CUDA_ENTRY STV_DEFAULT"
_ZN7cutlass13device_kernelINS_4gemm6kernel13GemmUniversalIN4cute5tupleIJiiiiEEENS1_10collective13CollectiveMmaINS1_35MainloopSm100TmaUmmaWarpSpecializedILi3ELi2ELi4ENS5_IJNS4_1CILi1EEENSA_ILi4EEESB_EEEEENS5_IJNSA_ILi128EEESF_SF_EEENS_6half_tENS5_IJlSB_lEEESH_SI_NS4_8TiledMMAINS4_8MMA_AtomIJNS4_20SM100_MMA_F16BF16_SSISH_SH_fLi128ELi128ELNS4_4UMMA5MajorE0ELSN_0ELNSM_7ScaleInE0ELSO_0EEEEEENS4_6LayoutINS5_IJSB_SB_SB_EEENS5_IJNSA_ILi0EEEST_ST_EEEEENS5_IJNS4_10UnderscoreESW_SW_EEEEENS4_23SM90_TMA_LOAD_MULTICASTENS4_14ComposedLayoutINS4_7SwizzleILi3ELi4ELi3EEENS4_18smem_ptr_flag_bitsILi16EEENSR_INS5_IJNSA_ILi8EEENSA_ILi64EEEEEENS5_IJS16_SB_EEEEEEEvNS4_8identityENS4_13SM90_TMA_LOADES1A_vS1B_EENS_8epilogue10collective18CollectiveEpilogueINS1E_23Sm100TmaWarpSpecializedILi4ELi2ELi32ELb1ELb0EEEJSG_NS5_IJNSR_ISF_SB_EENSR_INSA_ILi32EEESB_EEEEESH_SI_SH_SI_NS1E_6fusion15FusionCallbacksIS1I_NS1N_17LinearCombinationISH_fSH_fLNS_15FloatRoundStyleE2EEESG_S1M_JEEENS4_5SM1004TMEM4LOAD26SM100_TMEM_LOAD_32dp32b32xES1C_NS10_INS11_ILi2ELi4ELi3EEES14_NSR_INS5_IJS15_S1K_EEENS5_IJS1K_SB_EEEEEEENS4_39AutoVectorizingCopyWithAssumedAlignmentILi128EEENS4_14SM90_TMA_STOREES21_S23_S23_EEEvvEEEEvNT_6ParamsE:
[----:B------:R-:W1:Y:S01]  /*0000*/  LDC R1, c[0x0][0x37c] ;  /* 0x0000df00ff017b82 */ /* 0x000e620000000800 */
[----:B------:R-:W2:Y:S01]  /*0010*/  S2R R94, SR_TID.X ;  /* 0x00000000005e7919 */ /* 0x000ea20000002100 */
[----:B------:R-:W3:Y:S01]  /*0020*/  LDCU.64 UR8, c[0x0][0x890] ;  /* 0x00011200ff0877ac */ /* 0x000ee20008000a00 */
[----:B------:R-:W-:Y:S02]  /*0030*/  PRMT R80, RZ, 0x7610, R80 ;  /* 0x00007610ff507816 */ /* 0x000fe40000000050 */
[----:B------:R-:W-:Y:S01]  /*0040*/  ELECT P3, URZ, PT ;  /* 0x0000000000ff782f */ /* 0x000fe20003860000 */
[----:B---3--:R-:W-:-:S04]  /*0050*/  UISETP.NE.U32.AND UP0, UPT, UR8, URZ, UPT ;  /* 0x000000ff0800728c */ /* 0x008fc8000bf05070 */
[----:B------:R-:W-:Y:S01]  /*0060*/  UISETP.NE.AND.EX UP0, UPT, UR9, URZ, UPT, UP0 ;  /* 0x000000ff0900728c */ /* 0x000fe2000bf05300 */
[----:B--2---:R-:W-:-:S05]  /*0070*/  SHF.R.U32.HI R81, RZ, 0x5, R94 ;  /* 0x00000005ff517819 */ /* 0x004fca000001165e */
[----:B------:R-:W2:Y:S02]  /*0080*/  SHFL.IDX PT, R0, R81, RZ, 0x1f ;  /* 0x00001fff51007589 */ /* 0x000ea400000e0000 */
[----:B--2---:R-:W-:Y:S01]  /*0090*/  R2UR UR17, R0 ;  /* 0x00000000001172ca */ /* 0x004fe200000e0000 */
[----:B-1----:R-:W-:-:S14]  /*00a0*/  BRA.U UP0, `(.L_x_0) ;  /* 0x0000000100307547 */ /* 0x002fdc000b800000 */
[----:B------:R-:W1:Y:S02]  /*00b0*/  LDCU.64 UR4, c[0x0][0x888] ;  /* 0x00011100ff0477ac */ /* 0x000e640008000a00 */
[----:B-1----:R-:W-:-:S04]  /*00c0*/  UISETP.NE.U32.AND UP0, UPT, UR4, URZ, UPT ;  /* 0x000000ff0400728c */ /* 0x002fc8000bf05070 */
[----:B------:R-:W-:-:S09]  /*00d0*/  UISETP.NE.AND.EX UP0, UPT, UR5, URZ, UPT, UP0 ;  /* 0x000000ff0500728c */ /* 0x000fd2000bf05300 */
[----:B------:R-:W-:Y:S05]  /*00e0*/  BRA.U !UP0, `(.L_x_1) ;  /* 0x0000000108147547 */ /* 0x000fea000b800000 */
[----:B------:R-:W1:Y:S01]  /*00f0*/  LDC.64 R2, c[0x0][0x888] ;  /* 0x00022200ff027b82 */ /* 0x000e620000000a00 */
[----:B------:R-:W1:Y:S02]  /*0100*/  LDCU.64 UR4, c[0x0][0x358] ;  /* 0x00006b00ff0477ac */ /* 0x000e640008000a00 */
[----:B-1----:R1:W5:Y:S01]  /*0110*/  LDG.E R41, desc[UR4][R2.64] ;  /* 0x0000000402297981 */ /* 0x002362000c1e1900 */
[----:B------:R-:W-:Y:S01]  /*0120*/  HFMA2 R80, -RZ, RZ, 0, 5.9604644775390625e-08 ;  /* 0x00000001ff507431 */ /* 0x000fe200000001ff */
[----:B------:R-:W-:Y:S05]  /*0130*/  BRA `(.L_x_0) ;  /* 0x00000000000c7947 */ /* 0x000fea0003800000 */
.L_x_1:
[----:B------:R-:W1:Y:S01]  /*0140*/  LDCU UR4, c[0x0][0x880] ;  /* 0x00011000ff0477ac */ /* 0x000e620008000800 */
[----:B------:R-:W-:Y:S01]  /*0150*/  HFMA2 R80, -RZ, RZ, 0, 5.9604644775390625e-08 ;  /* 0x00000001ff507431 */ /* 0x000fe200000001ff */
[----:B-1----:R-:W-:-:S07]  /*0160*/  MOV R41, UR4 ;  /* 0x0000000400297c02 */ /* 0x002fce0008000f00 */
.L_x_0:
[----:B------:R-:W2:Y:S02]  /*0170*/  LDCU.64 UR4, c[0x0][0x8b0] ;  /* 0x00011600ff0477ac */ /* 0x000ea40008000a00 */
[----:B--2---:R-:W-:-:S04]  /*0180*/  UISETP.NE.U32.AND UP0, UPT, UR4, URZ, UPT ;  /* 0x000000ff0400728c */ /* 0x004fc8000bf05070 */
[----:B------:R-:W-:-:S09]  /*0190*/  UISETP.NE.AND.EX UP0, UPT, UR5, URZ, UPT, UP0 ;  /* 0x000000ff0500728c */ /* 0x000fd2000bf05300 */
[----:B------:R-:W-:Y:S05]  /*01a0*/  BRA.U UP0, `(.L_x_2) ;  /* 0x0000000100287547 */ /* 0x000fea000b800000 */
[----:B------:R-:W2:Y:S02]  /*01b0*/  LDCU.64 UR4, c[0x0][0x8a8] ;  /* 0x00011500ff0477ac */ /* 0x000ea40008000a00 */
[----:B--2---:R-:W-:-:S04]  /*01c0*/  UISETP.NE.U32.AND UP0, UPT, UR4, URZ, UPT ;  /* 0x000000ff0400728c */ /* 0x004fc8000bf05070 */
[----:B------:R-:W-:-:S09]  /*01d0*/  UISETP.NE.AND.EX UP0, UPT, UR5, URZ, UPT, UP0 ;  /* 0x000000ff0500728c */ /* 0x000fd2000bf05300 */
[----:B------:R-:W-:Y:S05]  /*01e0*/  BRA.U !UP0, `(.L_x_3) ;  /* 0x0000000108107547 */ /* 0x000fea000b800000 */
[----:B------:R-:W2:Y:S01]  /*01f0*/  LDC.64 R38, c[0x0][0x8a8] ;  /* 0x00022a00ff267b82 */ /* 0x000ea20000000a00 */
[----:B------:R-:W2:Y:S02]  /*0200*/  LDCU.64 UR4, c[0x0][0x358] ;  /* 0x00006b00ff0477ac */ /* 0x000ea40008000a00 */
[----:B--2---:R2:W5:Y:S01]  /*0210*/  LDG.E R38, desc[UR4][R38.64] ;  /* 0x0000000426267981 */ /* 0x004562000c1e1900 */
[----:B------:R-:W-:Y:S05]  /*0220*/  BRA `(.L_x_2) ;  /* 0x0000000000087947 */ /* 0x000fea0003800000 */
.L_x_3:
[----:B------:R-:W2:Y:S02]  /*0230*/  LDCU UR4, c[0x0][0x8a0] ;  /* 0x00011400ff0477ac */ /* 0x000ea40008000800 */
[----:B--2---:R-:W-:Y:S02]  /*0240*/  MOV R38, UR4 ;  /* 0x0000000400267c02 */ /* 0x004fe40008000f00 */
.L_x_2:
[----:B------:R-:W-:Y:S01]  /*0250*/  IMAD.U32 R0, RZ, RZ, UR17 ;  /* 0x00000011ff007e24 */ /* 0x000fe2000f8e00ff */
[----:B------:R-:W-:Y:S04]  /*0260*/  BSSY.RECONVERGENT B0, `(.L_x_4) ;  /* 0x000000c000007945 */ /* 0x000fe80003800200 */
[C---:B------:R-:W-:Y:S02]  /*0270*/  ISETP.NE.OR P1, PT, R0.reuse, 0x1, !P3 ;  /* 0x000000010000780c */ /* 0x040fe40005f25670 */
[----:B------:R-:W-:-:S11]  /*0280*/  ISETP.NE.OR P0, PT, R0, 0x3, !P3 ;  /* 0x000000030000780c */ /* 0x000fd60005f05670 */
[----:B------:R-:W-:Y:S05]  /*0290*/  @P1 BRA `(.L_x_5) ;  /* 0x0000000000201947 */ /* 0x000fea0003800000 */
[----:B------:R-:W3:Y:S02]  /*02a0*/  LDCU.64 UR4, c[0x0][0x348] ;  /* 0x00006900ff0477ac */ /* 0x000ee40008000a00 */
[----:B---3--:R-:W-:Y:S02]  /*02b0*/  UIADD3 UR6, UP1, UPT, UR4, 0x80, URZ ;  /* 0x0000008004067890 */ /* 0x008fe4000ff3e0ff */
[----:B------:R-:W-:Y:S02]  /*02c0*/  UIADD3 UR4, UP0, UPT, UR4, 0x180, URZ ;  /* 0x0000018004047890 */ /* 0x000fe4000ff1e0ff */
[----:B------:R-:W-:Y:S02]  /*02d0*/  UIADD3.X UR7, UPT, UPT, URZ, UR5, URZ, UP1, !UPT ;  /* 0x00000005ff077290 */ /* 0x000fe40008ffe4ff */
[----:B------:R-:W-:-:S07]  /*02e0*/  UIADD3.X UR5, UPT, UPT, URZ, UR5, URZ, UP0, !UPT ;  /* 0x00000005ff057290 */ /* 0x000fce00087fe4ff */
[----:B------:R3:W-:Y:S02]  /*02f0*/  UTMACCTL.PF [UR6] ;  /* 0x00000000060079b9 */ /* 0x0007e40008040000 */
[----:B------:R3:W-:Y:S02]  /*0300*/  UTMACCTL.PF [UR4] ;  /* 0x00000000040079b9 */ /* 0x0007e40008040000 */
[----:B---3--:R-:W-:Y:S01]  /*0310*/  NOP ;  /* 0x0000000000007918 */ /* 0x008fe20000000000 */
.L_x_5:
[----:B------:R-:W-:Y:S05]  /*0320*/  BSYNC.RECONVERGENT B0 ;  /* 0x0000000000007941 */ /* 0x000fea0003800200 */
.L_x_4:
[----:B------:R-:W-:Y:S04]  /*0330*/  BSSY.RECONVERGENT B0, `(.L_x_6) ;  /* 0x000000a000007945 */ /* 0x000fe80003800200 */
        /* <DEDUP_REMOVED lines=9> */
.L_x_7:
[----:B------:R-:W-:Y:S05]  /*03d0*/  BSYNC.RECONVERGENT B0 ;  /* 0x0000000000007941 */ /* 0x000fea0003800200 */
.L_x_6:
[----:B------:R-:W3:Y:S01]  /*03e0*/  LDCU.64 UR4, c[0x0][0x888] ;  /* 0x00011100ff0477ac */ /* 0x000ee20008000a00 */
[----:B------:R-:W-:Y:S02]  /*03f0*/  UISETP.EQ.U32.AND UP1, UPT, UR8, URZ, UPT ;  /* 0x000000ff0800728c */ /* 0x000fe4000bf22070 */
[----:B------:R-:W-:Y:S02]  /*0400*/  UPLOP3.LUT UP3, UPT, UPT, UPT, UPT, 0x80, 0x8 ;  /* 0x000000000008789c */ /* 0x000fe40003f6f070 */
[----:B---3--:R-:W-:-:S04]  /*0410*/  UISETP.NE.U32.AND UP0, UPT, UR4, URZ, UPT ;  /* 0x000000ff0400728c */ /* 0x008fc8000bf05070 */
[----:B------:R-:W-:-:S04]  /*0420*/  UISETP.NE.AND.EX UP0, UPT, UR5, URZ, UPT, UP0 ;  /* 0x000000ff0500728c */ /* 0x000fc8000bf05300 */
[----:B------:R-:W-:-:S04]  /*0430*/  UISETP.EQ.OR.EX UP2, UPT, UR9, URZ, !UP0, UP1 ;  /* 0x000000ff0900728c */ /* 0x000fc8000c742710 */
[----:B------:R-:W-:-:S06]  /*0440*/  UP2UR UR4, UPR, URZ, 0x4 ;  /* 0x00000004ff047883 */ /* 0x000fcc0008000000 */
[----:B------:R-:W-:Y:S01]  /*0450*/  MOV R83, UR4 ;  /* 0x0000000400537c02 */ /* 0x000fe20008000f00 */
[----:B------:R-:W-:Y:S06]  /*0460*/  BRA.U !UP2, `(.L_x_8) ;  /* 0x000000010a207547 */ /* 0x000fec000b800000 */
[----:B------:R-:W-:Y:S01]  /*0470*/  UISETP.NE.U32.AND UP1, UPT, UR8, URZ, UPT ;  /* 0x000000ff0800728c */ /* 0x000fe2000bf25070 */
[----:B-----5:R-:W-:Y:S01]  /*0480*/  FSETP.NEU.AND P0, PT, R41, RZ, PT ;  /* 0x000000ff2900720b */ /* 0x020fe20003f0d000 */
[----:B------:R-:W-:Y:S02]  /*0490*/  USEL UR4, URZ, 0xffffffff, UP0 ;  /* 0xffffffffff047887 */ /* 0x000fe40008000000 */
[----:B------:R-:W-:-:S10]  /*04a0*/  UISETP.NE.AND.EX UP1, UPT, UR9, URZ, UPT, UP1 ;  /* 0x000000ff0900728c */ /* 0x000fd4000bf25310 */
[----:B------:R-:W-:Y:S01]  /*04b0*/  VOTEU.ANY UP0, P0 ;  /* 0x0000000000ff7886 */ /* 0x000fe20000000100 */
[----:B------:R-:W-:-:S04]  /*04c0*/  @!UP1 USEL UR4, URZ, 0xffffffff, UP0 ;  /* 0xffffffffff049887 */ /* 0x000fc80008000000 */
[----:B------:R-:W-:-:S04]  /*04d0*/  ULOP3.LUT UR4, UR4, 0x1, URZ, 0xc0, !UPT ;  /* 0x0000000104047892 */ /* 0x000fc8000f8ec0ff */
[----:B------:R-:W-:-:S11]  /*04e0*/  UISETP.NE.U32.AND UP3, UPT, UR4, 0x1, UPT ;  /* 0x000000010400788c */ /* 0x000fd6000bf65070 */
.L_x_8:
[----:B-1----:R-:W1:Y:S01]  /*04f0*/  SHFL.IDX PT, R2, R81, RZ, 0x1f ;  /* 0x00001fff51027589 */ /* 0x002e6200000e0000 */
[----:B------:R-:W-:-:S04]  /*0500*/  UISETP.NE.AND UP0, UPT, UR17, 0x2, UPT ;  /* 0x000000021100788c */ /* 0x000fc8000bf05270 */
[----:B------:R-:W-:Y:S01]  /*0510*/  USEL UR43, URZ, 0x1, UP0 ;  /* 0x00000001ff2b7887 */ /* 0x000fe20008000000 */
[----:B-1----:R-:W-:-:S13]  /*0520*/  ISETP.NE.AND P0, PT, R2, RZ, PT ;  /* 0x000000ff0200720c */ /* 0x002fda0003f05270 */
[----:B------:R-:W-:Y:S05]  /*0530*/  @P0 BRA `(.L_x_9) ;  /* 0x0000000000500947 */ /* 0x000fea0003800000 */
[----:B------:R-:W1:Y:S01]  /*0540*/  S2UR UR4, SR_CgaCtaId ;  /* 0x00000000000479c3 */ /* 0x000e620000008800 */
[----:B------:R-:W-:Y:S01]  /*0550*/  UMOV UR5, 0x400 ;  /* 0x0000040000057882 */ /* 0x000fe20000000000 */
[----:B------:R-:W-:Y:S01]  /*0560*/  UMOV UR8, 0x1 ;  /* 0x0000000100087882 */ /* 0x000fe20000000000 */
[----:B------:R-:W-:Y:S01]  /*0570*/  UMOV UR6, 0x4 ;  /* 0x0000000400067882 */ /* 0x000fe20000000000 */
[----:B------:R-:W-:-:S04]  /*0580*/  UIADD3 UR8, UPT, UPT, -UR8, 0x100000, URZ ;  /* 0x0010000008087890 */ /* 0x000fc8000fffe1ff */
[----:B------:R-:W-:Y:S02]  /*0590*/  USHF.L.U32 UR9, UR8, 0xb, URZ ;  /* 0x0000000b08097899 */ /* 0x000fe400080006ff */
[----:B------:R-:W-:Y:S02]  /*05a0*/  USHF.L.U32 UR8, UR8, 0x1, URZ ;  /* 0x0000000108087899 */ /* 0x000fe400080006ff */
[----:B------:R-:W-:-:S04]  /*05b0*/  UIADD3 UR6, UPT, UPT, -UR6, 0x100000, URZ ;  /* 0x0010000006067890 */ /* 0x000fc8000fffe1ff */
[----:B------:R-:W-:Y:S02]  /*05c0*/  USHF.L.U32 UR7, UR6, 0xb, URZ ;  /* 0x0000000b06077899 */ /* 0x000fe400080006ff */
[----:B------:R-:W-:Y:S01]  /*05d0*/  USHF.L.U32 UR6, UR6, 0x1, URZ ;  /* 0x0000000106067899 */ /* 0x000fe200080006ff */
[----:B------:R-:W-:Y:S01]  /*05e0*/  ELECT P0, URZ, PT ;  /* 0x0000000000ff782f */ /* 0x000fe20003800000 */
[----:B-1----:R-:W-:Y:S01]  /*05f0*/  ULEA UR4, UR4, UR5, 0x18 ;  /* 0x0000000504047291 */ /* 0x002fe2000f8ec0ff */
[----:B------:R-:W1:Y:S11]  /*0600*/  FENCE.VIEW.ASYNC.S ;  /* 0x00000000000073c6 */ /* 0x000e760000000000 */
[----:B-1----:R1:W3:Y:S01]  /*0610*/  SYNCS.EXCH.64 URZ, [UR4], UR8 ;  /* 0x0000000804ff75b2 */ /* 0x0022e20008000100 */
[----:B------:R1:W4:Y:S01]  /*0620*/  SYNCS.EXCH.64 URZ, [UR4+0x18], UR6 ;  /* 0x0000180604ff75b2 */ /* 0x0003220008000100 */
[----:B------:R1:W1:Y:S01]  /*0630*/  SYNCS.EXCH.64 URZ, [UR4+0x8], UR8 ;  /* 0x0000080804ff75b2 */ /* 0x0002620008000100 */
[----:B------:R1:W1:Y:S01]  /*0640*/  SYNCS.EXCH.64 URZ, [UR4+0x20], UR6 ;  /* 0x0000200604ff75b2 */ /* 0x0002620008000100 */
[----:B------:R1:W1:Y:S01]  /*0650*/  SYNCS.EXCH.64 URZ, [UR4+0x10], UR8 ;  /* 0x0000100804ff75b2 */ /* 0x0002620008000100 */
[----:B------:R1:W1:Y:S01]  /*0660*/  SYNCS.EXCH.64 URZ, [UR4+0x28], UR6 ;  /* 0x0000280604ff75b2 */ /* 0x0002620008000100 */
[----:B------:R-:W-:Y:S01]  /*0670*/  NOP ;  /* 0x0000000000007918 */ /* 0x000fe20000000000 */
.L_x_9:
[----:B------:R-:W2:Y:S01]  /*0680*/  SHFL.IDX PT, R2, R81, RZ, 0x1f ;  /* 0x00001fff51027589 */ /* 0x000ea200000e0000 */
[----:B------:R-:W-:Y:S01]  /*0690*/  NOP ;  /* 0x0000000000007918 */ /* 0x000fe20000000000 */
[----:B--2---:R-:W-:-:S13]  /*06a0*/  ISETP.NE.AND P0, PT, R2, 0x1, PT ;  /* 0x000000010200780c */ /* 0x004fda0003f05270 */
[----:B------:R-:W-:Y:S05]  /*06b0*/  @P0 BRA `(.L_x_10) ;  /* 0x0000000000580947 */ /* 0x000fea0003800000 */
[----:B-1----:R-:W1:Y:S01]  /*06c0*/  S2UR UR4, SR_CgaCtaId ;  /* 0x00000000000479c3 */ /* 0x002e620000008800 */
        /* <DEDUP_REMOVED lines=12> */
[----:B-1----:R2:W1:Y:S01]  /*0790*/  SYNCS.EXCH.64 URZ, [UR4+0x30], UR8 ;  /* 0x0000300804ff75b2 */ /* 0x0024620008000100 */
[----:B------:R2:W1:Y:S01]  /*07a0*/  SYNCS.EXCH.64 URZ, [UR4+0x50], UR6 ;  /* 0x0000500604ff75b2 */ /* 0x0004620008000100 */
[----:B------:R2:W1:Y:S01]  /*07b0*/  SYNCS.EXCH.64 URZ, [UR4+0x38], UR8 ;  /* 0x0000380804ff75b2 */ /* 0x0004620008000100 */
[----:B------:R2:W1:Y:S01]  /*07c0*/  SYNCS.EXCH.64 URZ, [UR4+0x58], UR6 ;  /* 0x0000580604ff75b2 */ /* 0x0004620008000100 */
[----:B------:R2:W1:Y:S01]  /*07d0*/  SYNCS.EXCH.64 URZ, [UR4+0x40], UR8 ;  /* 0x0000400804ff75b2 */ /* 0x0004620008000100 */
[----:B------:R2:W1:Y:S01]  /*07e0*/  SYNCS.EXCH.64 URZ, [UR4+0x60], UR6 ;  /* 0x0000600604ff75b2 */ /* 0x0004620008000100 */
[----:B------:R2:W1:Y:S01]  /*07f0*/  SYNCS.EXCH.64 URZ, [UR4+0x48], UR8 ;  /* 0x0000480804ff75b2 */ /* 0x0004620008000100 */
[----:B------:R2:W1:Y:S02]  /*0800*/  SYNCS.EXCH.64 URZ, [UR4+0x68], UR6 ;  /* 0x0000680604ff75b2 */ /* 0x0004640008000100 */
[----:B--2---:R-:W-:Y:S01]  /*0810*/  NOP ;  /* 0x0000000000007918 */ /* 0x004fe20000000000 */
.L_x_10:
[----:B------:R-:W2:Y:S01]  /*0820*/  SHFL.IDX PT, R2, R81, RZ, 0x1f ;  /* 0x00001fff51027589 */ /* 0x000ea200000e0000 */
[----:B------:R-:W-:Y:S01]  /*0830*/  NOP ;  /* 0x0000000000007918 */ /* 0x000fe20000000000 */
[----:B--2---:R-:W-:-:S13]  /*0840*/  ISETP.NE.AND P0, PT, R2, 0x3, PT ;  /* 0x000000030200780c */ /* 0x004fda0003f05270 */
[----:B------:R-:W-:Y:S05]  /*0850*/  @P0 BRA `(.L_x_11) ;  /* 0x0000000000300947 */ /* 0x000fea0003800000 */
[----:B-1----:R-:W1:Y:S01]  /*0860*/  S2UR UR4, SR_CgaCtaId ;  /* 0x00000000000479c3 */ /* 0x002e620000008800 */
[----:B------:R-:W-:Y:S01]  /*0870*/  UMOV UR6, 0x400 ;  /* 0x0000040000067882 */ /* 0x000fe20000000000 */
[----:B------:R-:W-:Y:S01]  /*0880*/  UMOV UR5, 0x20 ;  /* 0x0000002000057882 */ /* 0x000fe20000000000 */
[----:B------:R-:W-:Y:S01]  /*0890*/  ELECT P0, URZ, PT ;  /* 0x0000000000ff782f */ /* 0x000fe20003800000 */
[----:B-1----:R-:W-:Y:S02]  /*08a0*/  ULEA UR6, UR4, UR6, 0x18 ;  /* 0x0000000604067291 */ /* 0x002fe4000f8ec0ff */
[----:B------:R-:W-:-:S04]  /*08b0*/  UIADD3 UR4, UPT, UPT, -UR5, 0x100000, URZ ;  /* 0x0010000005047890 */ /* 0x000fc8000fffe1ff */
[----:B------:R-:W-:Y:S02]  /*08c0*/  USHF.L.U32 UR5, UR4, 0xb, URZ ;  /* 0x0000000b04057899 */ /* 0x000fe400080006ff */
[----:B------:R-:W-:Y:S01]  /*08d0*/  USHF.L.U32 UR4, UR4, 0x1, URZ ;  /* 0x0000000104047899 */ /* 0x000fe200080006ff */
[----:B------:R-:W1:Y:S11]  /*08e0*/  FENCE.VIEW.ASYNC.S ;  /* 0x00000000000073c6 */ /* 0x000e760000000000 */
[----:B-1----:R2:W1:Y:S01]  /*08f0*/  SYNCS.EXCH.64 URZ, [UR6+0x70], UR4 ;  /* 0x0000700406ff75b2 */ /* 0x0024620008000100 */
[----:B------:R2:W1:Y:S02]  /*0900*/  SYNCS.EXCH.64 URZ, [UR6+0x78], UR4 ;  /* 0x0000780406ff75b2 */ /* 0x0004640008000100 */
[----:B--2---:R-:W-:Y:S01]  /*0910*/  NOP ;  /* 0x0000000000007918 */ /* 0x004fe20000000000 */
.L_x_11:
[----:B------:R-:W2:Y:S01]  /*0920*/  SHFL.IDX PT, R2, R81, RZ, 0x1f ;  /* 0x00001fff51027589 */ /* 0x000ea200000e0000 */
[----:B------:R-:W-:Y:S01]  /*0930*/  NOP ;  /* 0x0000000000007918 */ /* 0x000fe20000000000 */
[----:B--2---:R-:W-:-:S13]  /*0940*/  ISETP.NE.AND P0, PT, R2, 0x4, PT ;  /* 0x000000040200780c */ /* 0x004fda0003f05270 */
[----:B------:R-:W-:Y:S05]  /*0950*/  @P0 BRA `(.L_x_12) ;  /* 0x00000000004c0947 */ /* 0x000fea0003800000 */
[----:B-1----:R-:W1:Y:S01]  /*0960*/  S2UR UR6, SR_CgaCtaId ;  /* 0x00000000000679c3 */ /* 0x002e620000008800 */
[----:B------:R-:W-:Y:S01]  /*0970*/  UMOV UR4, 0x3a0 ;  /* 0x000003a000047882 */ /* 0x000fe20000000000 */
[----:B------:R-:W-:Y:S01]  /*0980*/  UMOV UR5, 0x400 ;  /* 0x0000040000057882 */ /* 0x000fe20000000000 */
[----:B------:R-:W-:Y:S01]  /*0990*/  USEL UR4, UR4, 0x320, UP3 ;  /* 0x0000032004047887 */ /* 0x000fe20009800000 */
[----:B------:R-:W-:Y:S01]  /*09a0*/  UMOV UR8, 0x1 ;  /* 0x0000000100087882 */ /* 0x000fe20000000000 */
[----:B------:R-:W-:Y:S01]  /*09b0*/  ELECT P0, URZ, PT ;  /* 0x0000000000ff782f */ /* 0x000fe20003800000 */
[----:B------:R-:W-:-:S04]  /*09c0*/  UIADD3 UR8, UPT, UPT, -UR8, 0x100000, URZ ;  /* 0x0010000008087890 */ /* 0x000fc8000fffe1ff */
[----:B------:R-:W-:Y:S02]  /*09d0*/  USHF.L.U32 UR9, UR8, 0xb, URZ ;  /* 0x0000000b08097899 */ /* 0x000fe400080006ff */
[----:B------:R-:W-:Y:S02]  /*09e0*/  USHF.L.U32 UR8, UR8, 0x1, URZ ;  /* 0x0000000108087899 */ /* 0x000fe400080006ff */
[----:B-1----:R-:W-:Y:S02]  /*09f0*/  ULEA UR6, UR6, UR5, 0x18 ;  /* 0x0000000506067291 */ /* 0x002fe4000f8ec0ff */
[----:B------:R-:W-:-:S04]  /*0a00*/  UIADD3 UR4, UPT, UPT, -UR4, 0x100000, URZ ;  /* 0x0010000004047890 */ /* 0x000fc8000fffe1ff */
[----:B------:R-:W-:Y:S02]  /*0a10*/  USHF.L.U32 UR5, UR4, 0xb, URZ ;  /* 0x0000000b04057899 */ /* 0x000fe400080006ff */
[----:B------:R-:W-:Y:S01]  /*0a20*/  USHF.L.U32 UR4, UR4, 0x1, URZ ;  /* 0x0000000104047899 */ /* 0x000fe200080006ff */
[----:B------:R-:W1:Y:S03]  /*0a30*/  FENCE.VIEW.ASYNC.S ;  /* 0x00000000000073c6 */ /* 0x000e660000000000 */
[----:B-1----:R2:W1:Y:S08]  /*0a40*/  SYNCS.EXCH.64 URZ, [UR6+0x80], UR8 ;  /* 0x0000800806ff75b2 */ /* 0x0024700008000100 */
[----:B------:R2:W1:Y:S01]  /*0a50*/  SYNCS.EXCH.64 URZ, [UR6+0x90], UR4 ;  /* 0x0000900406ff75b2 */ /* 0x0004620008000100 */
[----:B------:R2:W1:Y:S01]  /*0a60*/  SYNCS.EXCH.64 URZ, [UR6+0x88], UR8 ;  /* 0x0000880806ff75b2 */ /* 0x0004620008000100 */
[----:B------:R2:W1:Y:S02]  /*0a70*/  SYNCS.EXCH.64 URZ, [UR6+0x98], UR4 ;  /* 0x0000980406ff75b2 */ /* 0x0004640008000100 */
[----:B--2---:R-:W-:Y:S01]  /*0a80*/  NOP ;  /* 0x0000000000007918 */ /* 0x004fe20000000000 */
.L_x_12:
        /* <DEDUP_REMOVED lines=26> */
.L_x_13:
[----:B------:R-:W2:Y:S01]  /*0c30*/  SHFL.IDX PT, R2, R81, RZ, 0x1f ;  /* 0x00001fff51027589 */ /* 0x000ea200000e0000 */
[----:B------:R-:W1:Y:S01]  /*0c40*/  S2UR UR47, SR_CgaCtaId ;  /* 0x00000000002f79c3 */ /* 0x000e620000008800 */
[----:B------:R-:W-:Y:S01]  /*0c50*/  NOP ;  /* 0x0000000000007918 */ /* 0x000fe20000000000 */
[----:B--2---:R-:W-:-:S13]  /*0c60*/  ISETP.NE.AND P0, PT, R2, 0x3, PT ;  /* 0x000000030200780c */ /* 0x004fda0003f05270 */
[----:B-1----:R-:W-:Y:S05]  /*0c70*/  @P0 BRA `(.L_x_14) ;  /* 0x0000000000340947 */ /* 0x002fea0003800000 */
[----:B------:R-:W-:Y:S01]  /*0c80*/  UMOV UR4, 0x400 ;  /* 0x0000040000047882 */ /* 0x000fe20000000000 */
[----:B------:R-:W-:Y:S01]  /*0c90*/  UMOV UR6, 0x20 ;  /* 0x0000002000067882 */ /* 0x000fe20000000000 */
[----:B------:R-:W-:Y:S02]  /*0ca0*/  ULEA UR4, UR47, UR4, 0x18 ;  /* 0x000000042f047291 */ /* 0x000fe4000f8ec0ff */
[----:B------:R-:W-:-:S04]  /*0cb0*/  UIADD3 UR6, UPT, UPT, -UR6, 0x100000, URZ ;  /* 0x0010000006067890 */ /* 0x000fc8000fffe1ff */
[----:B------:R-:W-:Y:S02]  /*0cc0*/  USHF.L.U32 UR7, UR6, 0xb, URZ ;  /* 0x0000000b06077899 */ /* 0x000fe400080006ff */
[----:B------:R-:W-:Y:S01]  /*0cd0*/  USHF.L.U32 UR6, UR6, 0x1, URZ ;  /* 0x0000000106067899 */ /* 0x000fe200080006ff */
[----:B------:R-:W-:Y:S01]  /*0ce0*/  ELECT P0, URZ, PT ;  /* 0x0000000000ff782f */ /* 0x000fe20003800000 */
[----:B------:R-:W1:Y:S10]  /*0cf0*/  FENCE.VIEW.ASYNC.S ;  /* 0x00000000000073c6 */ /* 0x000e740000000000 */
[----:B-1----:R1:W2:Y:S01]  /*0d00*/  SYNCS.EXCH.64 URZ, [UR4+0xe0], UR6 ;  /* 0x0000e00604ff75b2 */ /* 0x0022a20008000100 */
[----:B------:R1:W1:Y:S01]  /*0d10*/  SYNCS.EXCH.64 URZ, [UR4+0xf0], UR6 ;  /* 0x0000f00604ff75b2 */ /* 0x0002620008000100 */
[----:B------:R1:W1:Y:S01]  /*0d20*/  SYNCS.EXCH.64 URZ, [UR4+0xe8], UR6 ;  /* 0x0000e80604ff75b2 */ /* 0x0002620008000100 */
[----:B------:R1:W1:Y:S01]  /*0d30*/  SYNCS.EXCH.64 URZ, [UR4+0xf8], UR6 ;  /* 0x0000f80604ff75b2 */ /* 0x0002620008000100 */
[----:B------:R-:W-:Y:S01]  /*0d40*/  NOP ;  /* 0x0000000000007918 */ /* 0x000fe20000000000 */
.L_x_14:
[----:B-1----:R-:W1:Y:S01]  /*0d50*/  LDCU UR4, c[0x0][0x36c] ;  /* 0x00006d80ff0477ac */ /* 0x002e620008000800 */
[----:B------:R-:W-:Y:S01]  /*0d60*/  ISETP.NE.OR P3, PT, R0, 0x2, !P3 ;  /* 0x000000020000780c */ /* 0x000fe20005f65670 */
[----:B------:R-:W-:Y:S01]  /*0d70*/  NOP ;  /* 0x0000000000007918 */ /* 0x000fe20000000000 */
[----:B------:R-:W-:Y:S01]  /*0d80*/  LOP3.LUT R0, R94, 0x1f, RZ, 0xc0, !PT ;  /* 0x0000001f5e007812 */ /* 0x000fe200078ec0ff */
[----:B------:R-:W-:Y:S02]  /*0d90*/  UISETP.NE.AND UP4, UPT, UR17, URZ, UPT ;  /* 0x000000ff1100728c */ /* 0x000fe4000bf85270 */
[----:B-1----:R-:W-:-:S09]  /*0da0*/  UISETP.EQ.U32.AND UP5, UPT, UR4, 0x1, UPT ;  /* 0x000000010400788c */ /* 0x002fd2000bfa2070 */
[----:B------:R-:W-:Y:S05]  /*0db0*/  BRA.U !UP5, `(.L_x_15) ;  /* 0x000000010d087547 */ /* 0x000fea000b800000 */
[----:B--234-:R-:W-:Y:S01]  /*0dc0*/  UCGABAR_ARV ;  /* 0x00000000000079c7 */ /* 0x01cfe20008000000 */
[----:B------:R-:W-:Y:S05]  /*0dd0*/  BRA `(.L_x_16) ;  /* 0x0000000000047947 */ /* 0x000fea0003800000 */
.L_x_15:
[----:B--234-:R-:W-:Y:S01]  /*0de0*/  NOP ;  /* 0x0000000000007918 */ /* 0x01cfe20000000000 */
.L_x_16:
[----:B------:R-:W1:Y:S01]  /*0df0*/  S2UR UR7, SR_CTAID.X ;  /* 0x00000000000779c3 */ /* 0x000e620000002500 */
[----:B------:R-:W-:-:S05]  /*0e00*/  CS2R.32 R82, SR_CgaSize ;  /* 0x0000000000527805 */ /* 0x000fca0000008a00 */
[----:B------:R-:W-:-:S05]  /*0e10*/  IMAD R82, R82, -0xa0, RZ ;  /* 0xffffff6052527824 */ /* 0x000fca00078e02ff */
[----:B------:R-:W-:-:S14]  /*0e20*/  R2UR UR5, R82 ;  /* 0x00000000520572ca */ /* 0x000fdc00000e0000 */
[----:B------:R-:W2:Y:S01]  /*0e30*/  LDCU UR5, c[0x0][UR5+0x2b0] ;  /* 0x00005600050577ac */ /* 0x000ea20008000800 */
[----:B------:R-:W-:-:S05]  /*0e40*/  CS2R.32 R82, SR_CgaSize ;  /* 0x0000000000527805 */ /* 0x000fca0000008a00 */
[----:B------:R-:W-:-:S05]  /*0e50*/  IMAD R82, R82, -0xa0, RZ ;  /* 0xffffff6052527824 */ /* 0x000fca00078e02ff */
[----:B------:R-:W-:-:S14]  /*0e60*/  R2UR UR4, R82 ;  /* 0x00000000520472ca */ /* 0x000fdc00000e0000 */
[----:B------:R-:W3:Y:S01]  /*0e70*/  LDCU UR4, c[0x0][UR4+0x2b4] ;  /* 0x00005680040477ac */ /* 0x000ee20008000800 */
[----:B------:R-:W4:Y:S01]  /*0e80*/  S2UR UR8, SR_CTAID.Y ;  /* 0x00000000000879c3 */ /* 0x000f220000002600 */
[----:B------:R-:W-:-:S05]  /*0e90*/  CS2R.32 R82, SR_CgaSize ;  /* 0x0000000000527805 */ /* 0x000fca0000008a00 */
[----:B------:R-:W-:-:S05]  /*0ea0*/  IMAD R82, R82, -0xa0, RZ ;  /* 0xffffff6052527824 */ /* 0x000fca00078e02ff */
[----:B------:R-:W-:-:S14]  /*0eb0*/  R2UR UR9, R82 ;  /* 0x00000000520972ca */ /* 0x000fdc00000e0000 */
[----:B------:R-:W3:Y:S01]  /*0ec0*/  LDCU UR9, c[0x0][UR9+0x2a0] ;  /* 0x00005400090977ac */ /* 0x000ee20008000800 */
[----:B------:R-:W3:Y:S01]  /*0ed0*/  LDCU UR21, c[0x0][0xb24] ;  /* 0x00016480ff1577ac */ /* 0x000ee20008000800 */
[----:B------:R-:W1:Y:S01]  /*0ee0*/  S2UR UR36, SR_CTAID.Z ;  /* 0x00000000002479c3 */ /* 0x000e620000002700 */
[----:B------:R-:W-:-:S05]  /*0ef0*/  CS2R.32 R82, SR_CgaSize ;  /* 0x0000000000527805 */ /* 0x000fca0000008a00 */
[----:B------:R-:W-:-:S05]  /*0f00*/  IMAD R82, R82, -0xa0, RZ ;  /* 0xffffff6052527824 */ /* 0x000fca00078e02ff */
[----:B------:R-:W-:-:S14]  /*0f10*/  R2UR UR63, R82 ;  /* 0x00000000523f72ca */ /* 0x000fdc00000e0000 */
[----:B------:R-:W3:Y:S01]  /*0f20*/  LDCU UR63, c[0x0][UR63+0x2a4] ;  /* 0x000054803f3f77ac */ /* 0x000ee20008000800 */
[----:B------:R-:W3:Y:S01]  /*0f30*/  LDCU UR42, c[0x0][0xb24] ;  /* 0x00016480ff2a77ac */ /* 0x000ee20008000800 */
[----:B-1----:R-:W-:Y:S01]  /*0f40*/  I2FP.F32.U32 R3, UR7 ;  /* 0x0000000700037c45 */ /* 0x002fe20008201000 */
[----:B------:R-:W1:Y:S04]  /*0f50*/  LDCU UR27, c[0x0][0xb30] ;  /* 0x00016600ff1b77ac */ /* 0x000e680008000800 */
[----:B--2---:R-:W-:Y:S01]  /*0f60*/  FMUL R3, R3, UR5 ;  /* 0x0000000503037c20 */ /* 0x004fe20008400000 */
[----:B------:R-:W-:Y:S01]  /*0f70*/  USHF.L.U32 UR29, UR47, 0xb, URZ ;  /* 0x0000000b2f1d7899 */ /* 0x000fe200080006ff */
[----:B----4-:R-:W-:Y:S01]  /*0f80*/  I2FP.F32.U32 R2, UR8 ;  /* 0x0000000800027c45 */ /* 0x010fe20008201000 */
[----:B---3--:R-:W-:-:S03]  /*0f90*/  UISETP.GE.AND UP2, UPT, UR21, 0x1, UPT ;  /* 0x000000011500788c */ /* 0x008fc6000bf46270 */
[----:B------:R-:W2:Y:S01]  /*0fa0*/  F2I.U32.TRUNC.NTZ R3, R3 ;  /* 0x0000000300037305 */ /* 0x000ea2000020f000 */
[----:B------:R-:W-:Y:S01]  /*0fb0*/  UMOV UR16, UR7 ;  /* 0x0000000700107c82 */ /* 0x000fe20008000000 */
[----:B------:R-:W-:Y:S01]  /*0fc0*/  FMUL R2, R2, UR4 ;  /* 0x0000000402027c20 */ /* 0x000fe20008400000 */
[----:B------:R-:W-:-:S05]  /*0fd0*/  UMOV UR20, UR8 ;  /* 0x0000000800147c82 */ /* 0x000fca0008000000 */
[----:B------:R-:W3:Y:S01]  /*0fe0*/  F2I.U32.TRUNC.NTZ R2, R2 ;  /* 0x0000000200027305 */ /* 0x000ee2000020f000 */
[----:B--2---:R-:W-:Y:S02]  /*0ff0*/  R2UR UR4, R3 ;  /* 0x00000000030472ca */ /* 0x004fe400000e0000 */
[----:B---3--:R-:W-:Y:S02]  /*1000*/  R2UR UR6, R2 ;  /* 0x00000000020672ca */ /* 0x008fe400000e0000 */
[----:B------:R-:W-:-:S09]  /*1010*/  PRMT R2, RZ, 0x7610, R2 ;  /* 0x00007610ff027816 */ /* 0x000fd20000000002 */
[----:B------:R-:W-:-:S04]  /*1020*/  UIADD3 UR5, UPT, UPT, -UR4, URZ, URZ ;  /* 0x000000ff04057290 */ /* 0x000fc8000fffe1ff */
[----:B------:R-:W-:Y:S02]  /*1030*/  UIMAD UR5, UR9, UR5, UR7 ;  /* 0x00000005090572a4 */ /* 0x000fe4000f8e0207 */
[----:B------:R-:W-:-:S04]  /*1040*/  UIADD3 UR4, UPT, UPT, -UR6, URZ, URZ ;  /* 0x000000ff06047290 */ /* 0x000fc8000fffe1ff */
[----:B------:R-:W-:Y:S01]  /*1050*/  IMAD.U32 R82, RZ, RZ, UR5 ;  /* 0x00000005ff527e24 */ /* 0x000fe2000f8e00ff */
[----:B------:R-:W-:Y:S01]  /*1060*/  UIMAD UR63, UR63, UR4, UR8 ;  /* 0x000000043f3f72a4 */ /* 0x000fe2000f8e0208 */
[----:B-1----:R-:W-:Y:S11]  /*1070*/  BRA.U UP4, `(.L_x_17) ;  /* 0x0000000104447547 */ /* 0x002ff6000b800000 */
[----:B------:R-:W-:Y:S01]  /*1080*/  R2UR UR6, R82 ;  /* 0x00000000520672ca */ /* 0x000fe200000e0000 */
[----:B------:R-:W-:Y:S02]  /*1090*/  UISETP.NE.AND UP0, UPT, UR63, URZ, UPT ;  /* 0x000000ff3f00728c */ /* 0x000fe4000bf05270 */
[----:B------:R-:W-:-:S04]  /*10a0*/  UISETP.NE.AND UP1, UPT, UR63, 0x1, UPT ;  /* 0x000000013f00788c */ /* 0x000fc8000bf25270 */
[----:B------:R-:W-:Y:S02]  /*10b0*/  USEL UR5, URZ, 0x2, UP1 ;  /* 0x00000002ff057887 */ /* 0x000fe40008800000 */
[----:B------:R-:W-:-:S04]  /*10c0*/  UISETP.NE.AND UP1, UPT, UR63, 0x3, UPT ;  /* 0x000000033f00788c */ /* 0x000fc8000bf25270 */
[----:B------:R-:W-:-:S04]  /*10d0*/  UISETP.EQ.OR UP0, UPT, UR6, URZ, !UP0 ;  /* 0x000000ff0600728c */ /* 0x000fc8000c702670 */
[----:B------:R-:W-:Y:S02]  /*10e0*/  USEL UR8, URZ, 0x1, !UP0 ;  /* 0x00000001ff087887 */ /* 0x000fe4000c000000 */
[----:B------:R-:W-:-:S04]  /*10f0*/  UISETP.NE.AND UP0, UPT, UR63, 0x2, UPT ;  /* 0x000000023f00788c */ /* 0x000fc8000bf05270 */
[----:B------:R-:W-:Y:S02]  /*1100*/  USEL UR4, URZ, 0x4, UP0 ;  /* 0x00000004ff047887 */ /* 0x000fe40008000000 */
[----:B------:R-:W-:Y:S02]  /*1110*/  UISETP.NE.AND UP0, UPT, UR6, URZ, UPT ;  /* 0x000000ff0600728c */ /* 0x000fe4000bf05270 */
[----:B------:R-:W-:Y:S02]  /*1120*/  USEL UR6, URZ, 0x8, UP1 ;  /* 0x00000008ff067887 */ /* 0x000fe40008800000 */
[----:B------:R-:W-:Y:S02]  /*1130*/  USEL UR7, UR5, 0x2, UP0 ;  /* 0x0000000205077887 */ /* 0x000fe40008000000 */
[----:B------:R-:W-:Y:S02]  /*1140*/  USEL UR4, UR4, 0x4, UP0 ;  /* 0x0000000404047887 */ /* 0x000fe40008000000 */
[----:B------:R-:W-:-:S02]  /*1150*/  USEL UR5, UR6, 0x8, UP0 ;  /* 0x0000000806057887 */ /* 0x000fc40008000000 */
[----:B------:R-:W-:-:S04]  /*1160*/  UIADD3 UR4, UPT, UPT, UR4, UR7, UR8 ;  /* 0x0000000704047290 */ /* 0x000fc8000fffe008 */
[----:B------:R-:W-:-:S06]  /*1170*/  UIADD3 UR4, UPT, UPT, UR4, UR5, URZ ;  /* 0x0000000504047290 */ /* 0x000fcc000fffe0ff */
[----:B------:R-:W-:Y:S02]  /*1180*/  MOV R2, UR4 ;  /* 0x0000000400027c02 */ /* 0x000fe40008000f00 */
.L_x_17:
[----:B------:R-:W-:Y:S05]  /*1190*/  BRA.U !UP2, `(.L_x_18) ;  /* 0x000000010ad47547 */ /* 0x000fea000b800000 */
[----:B------:R-:W1:Y:S01]  /*11a0*/  LDCU.128 UR12, c[0x0][0xb10] ;  /* 0x00016200ff0c77ac */ /* 0x000e620008000c00 */
[----:B------:R-:W2:Y:S01]  /*11b0*/  LDCU UR6, c[0x0][0x370] ;  /* 0x00006e00ff0677ac */ /* 0x000ea20008000800 */
[----:B------:R-:W3:Y:S01]  /*11c0*/  LDCU UR5, c[0x0][0x374] ;  /* 0x00006e80ff0577ac */ /* 0x000ee20008000800 */
[----:B------:R-:W4:Y:S01]  /*11d0*/  LDCU UR26, c[0x0][0xb0c] ;  /* 0x00016180ff1a77ac */ /* 0x000f220008000800 */
[----:B------:R-:W4:Y:S01]  /*11e0*/  LDCU UR4, c[0x0][0xb20] ;  /* 0x00016400ff0477ac */ /* 0x000f220008000800 */
[----:B------:R-:W4:Y:S01]  /*11f0*/  LDCU.64 UR8, c[0x0][0xb28] ;  /* 0x00016500ff0877ac */ /* 0x000f220008000a00 */
[----:B-1----:R-:W-:Y:S02]  /*1200*/  UISETP.NE.AND UP0, UPT, UR14, 0x1, UPT ;  /* 0x000000010e00788c */ /* 0x002fe4000bf05270 */
[----:B---3--:R-:W-:Y:S02]  /*1210*/  UIMAD.WIDE.U32 UR10, UR5, UR15, URZ ;  /* 0x0000000f050a72a5 */ /* 0x008fe4000f8e00ff */
[----:B--2---:R-:W-:-:S02]  /*1220*/  UIMAD.WIDE.U32 UR22, UR6, UR12, URZ ;  /* 0x0000000c061672a5 */ /* 0x004fc4000f8e00ff */
[----:B----4-:R-:W-:Y:S02]  /*1230*/  UISETP.NE.AND UP1, UPT, UR26, 0x1, UPT ;  /* 0x000000011a00788c */ /* 0x010fe4000bf25270 */
[----:B------:R-:W-:Y:S01]  /*1240*/  UISETP.NE.AND UP2, UPT, UR21, 0x1, UPT ;  /* 0x000000011500788c */ /* 0x000fe2000bf45270 */
[----:B------:R-:W-:Y:S02]  /*1250*/  UMOV UR10, UR11 ;  /* 0x0000000b000a7c82 */ /* 0x000fe40008000000 */
[----:B------:R-:W-:Y:S01]  /*1260*/  UMOV UR22, UR23 ;  /* 0x0000001700167c82 */ /* 0x000fe20008000000 */
[----:B------:R-:W-:Y:S02]  /*1270*/  @UP0 USHF.R.U32.HI UR5, URZ, UR4, UR10 ;  /* 0x00000004ff050299 */ /* 0x000fe4000801160a */
[----:B------:R-:W-:Y:S02]  /*1280*/  UIMAD.WIDE.U32 UR24, UR20, UR15, URZ ;  /* 0x0000000f141872a5 */ /* 0x000fe4000f8e00ff */
[----:B------:R-:W-:-:S02]  /*1290*/  UIMAD.WIDE.U32 UR10, UR5, UR8, URZ ;  /* 0x00000008050a72a5 */ /* 0x000fc4000f8e00ff */
[----:B------:R-:W-:Y:S02]  /*12a0*/  @UP1 USHF.R.U32.HI UR6, URZ, UR13, UR22 ;  /* 0x0000000dff061299 */ /* 0x000fe40008011616 */
[----:B------:R-:W-:Y:S02]  /*12b0*/  UIMAD.WIDE.U32 UR18, UR16, UR12, URZ ;  /* 0x0000000c101272a5 */ /* 0x000fe4000f8e00ff */
[----:B------:R-:W-:Y:S01]  /*12c0*/  UIMAD.WIDE.U32 UR22, UR6, UR8, URZ ;  /* 0x00000008061672a5 */ /* 0x000fe2000f8e00ff */
[----:B------:R-:W-:Y:S01]  /*12d0*/  UMOV UR24, UR25 ;  /* 0x0000001900187c82 */ /* 0x000fe20008000000 */
[----:B------:R-:W-:Y:S01]  /*12e0*/  UMOV UR10, UR11 ;  /* 0x0000000b000a7c82 */ /* 0x000fe20008000000 */
[----:B------:R-:W-:Y:S02]  /*12f0*/  USHF.R.U32.HI UR24, URZ, UR4, UR24 ;  /* 0x00000004ff187299 */ /* 0x000fe40008011618 */
[----:B------:R-:W-:Y:S02]  /*1300*/  @UP2 USHF.R.U32.HI UR5, URZ, UR9, UR10 ;  /* 0x00000009ff052299 */ /* 0x000fe4000801160a */
[----:B------:R-:W-:Y:S01]  /*1310*/  UMOV UR7, UR23 ;  /* 0x0000001700077c82 */ /* 0x000fe20008000000 */
[----:B------:R-:W-:Y:S01]  /*1320*/  UMOV UR18, UR19 ;  /* 0x0000001300127c82 */ /* 0x000fe20008000000 */
[----:B------:R-:W-:-:S02]  /*1330*/  @UP2 USHF.R.U32.HI UR6, URZ, UR9, UR7 ;  /* 0x00000009ff062299 */ /* 0x000fc40008011607 */
[----:B------:R-:W-:Y:S02]  /*1340*/  USHF.R.U32.HI UR13, URZ, UR13, UR18 ;  /* 0x0000000dff0d7299 */ /* 0x000fe40008011612 */
[----:B------:R-:W-:Y:S02]  /*1350*/  USEL UR4, UR20, UR24, !UP0 ;  /* 0x0000001814047287 */ /* 0x000fe4000c000000 */
[----:B------:R-:W-:Y:S02]  /*1360*/  UIMAD UR7, UR5, UR21, URZ ;  /* 0x00000015050772a4 */ /* 0x000fe4000f8e02ff */
[----:B------:R-:W-:Y:S02]  /*1370*/  USEL UR5, UR16, UR13, !UP1 ;  /* 0x0000000d10057287 */ /* 0x000fe4000c800000 */
[----:B------:R-:W-:Y:S02]  /*1380*/  UIMAD UR12, UR6, UR21, URZ ;  /* 0x00000015060c72a4 */ /* 0x000fe4000f8e02ff */
[----:B------:R-:W-:-:S02]  /*1390*/  UISETP.GE.AND UP0, UPT, UR4, UR7, UPT ;  /* 0x000000070400728c */ /* 0x000fc4000bf06270 */
[----:B------:R-:W-:Y:S02]  /*13a0*/  UIMAD.WIDE.U32 UR10, UR4, UR8, URZ ;  /* 0x00000008040a72a5 */ /* 0x000fe4000f8e00ff */
[----:B------:R-:W-:Y:S02]  /*13b0*/  UISETP.GE.OR UP0, UPT, UR5, UR12, UP0 ;  /* 0x0000000c0500728c */ /* 0x000fe40008706670 */
[----:B------:R-:W-:Y:S02]  /*13c0*/  UIMAD.WIDE.U32 UR12, UR5, UR8, URZ ;  /* 0x00000008050c72a5 */ /* 0x000fe4000f8e00ff */
[----:B------:R-:W-:Y:S01]  /*13d0*/  UIADD3 UR10, UPT, UPT, -UR4, URZ, URZ ;  /* 0x000000ff040a7290 */ /* 0x000fe2000fffe1ff */
[----:B------:R-:W-:Y:S01]  /*13e0*/  UMOV UR8, UR11 ;  /* 0x0000000b00087c82 */ /* 0x000fe20008000000 */
[----:B------:R-:W-:Y:S02]  /*13f0*/  UIADD3 UR11, UPT, UPT, -UR5, URZ, URZ ;  /* 0x000000ff050b7290 */ /* 0x000fe4000fffe1ff */
[----:B------:R-:W-:-:S03]  /*1400*/  USHF.R.U32.HI UR8, URZ, UR9, UR8 ;  /* 0x00000009ff087299 */ /* 0x000fc60008011608 */
[----:B------:R-:W-:Y:S01]  /*1410*/  @!UP0 UMOV UR7, UR13 ;  /* 0x0000000d00078c82 */ /* 0x000fe20008000000 */
[----:B------:R-:W-:Y:S02]  /*1420*/  UIMAD UR20, UR14, UR10, UR20 ;  /* 0x0000000a0e1472a4 */ /* 0x000fe4000f8e0214 */
[----:B------:R-:W-:Y:S02]  /*1430*/  USEL UR8, UR4, UR8, !UP2 ;  /* 0x0000000804087287 */ /* 0x000fe4000d000000 */
[----:B------:R-:W-:Y:S02]  /*1440*/  @!UP0 USHF.R.U32.HI UR7, URZ, UR9, UR7 ;  /* 0x00000009ff078299 */ /* 0x000fe40008011607 */
[----:B------:R-:W-:Y:S02]  /*1450*/  UIADD3 UR9, UPT, UPT, -UR8, URZ, URZ ;  /* 0x000000ff08097290 */ /* 0x000fe4000fffe1ff */
[----:B------:R-:W-:Y:S02]  /*1460*/  @!UP0 USEL UR7, UR5, UR7, !UP2 ;  /* 0x0000000705078287 */ /* 0x000fe4000d000000 */
[----:B------:R-:W-:-:S02]  /*1470*/  UIMAD UR9, UR21, UR9, UR4 ;  /* 0x00000009150972a4 */ /* 0x000fc4000f8e0204 */
[----:B------:R-:W-:Y:S02]  /*1480*/  @!UP0 UIADD3 UR8, UPT, UPT, UR8, -UR7, URZ ;  /* 0x8000000708088290 */ /* 0x000fe4000fffe0ff */
[----:B------:R-:W-:Y:S02]  /*1490*/  @!UP0 UIMAD UR6, UR9, UR6, UR7 ;  /* 0x00000006090682a4 */ /* 0x000fe4000f8e0207 */
[----:B------:R-:W-:Y:S02]  /*14a0*/  @!UP0 UIMAD UR4, UR8, UR21, UR5 ;  /* 0x00000015080482a4 */ /* 0x000fe4000f8e0205 */
[----:B------:R-:W-:Y:S02]  /*14b0*/  UIMAD UR16, UR26, UR11, UR16 ;  /* 0x0000000b1a1072a4 */ /* 0x000fe4000f8e0210 */
[----:B------:R-:W-:Y:S01]  /*14c0*/  UIMAD UR20, UR4, UR14, UR20 ;  /* 0x0000000e041472a4 */ /* 0x000fe2000f8e0214 */
[----:B------:R-:W-:Y:S02]  /*14d0*/  @!UP0 UMOV UR5, UR6 ;  /* 0x0000000600058c82 */ /* 0x000fe40008000000 */
[----:B------:R-:W-:-:S12]  /*14e0*/  UIMAD UR16, UR5, UR26, UR16 ;  /* 0x0000001a051072a4 */ /* 0x000fd8000f8e0210 */
.L_x_18:
[----:B------:R-:W-:Y:S02]  /*14f0*/  UISETP.NE.AND UP1, UPT, UR27, 0x1, UPT ;  /* 0x000000011b00788c */ /* 0x000fe4000bf25270 */
[----:B------:R-:W-:Y:S02]  /*1500*/  UISETP.NE.AND UP0, UPT, UR17, 0x2, UPT ;  /* 0x000000021100788c */ /* 0x000fe4000bf05270 */
[----:B------:R-:W-:-:S05]  /*1510*/  ULOP3.LUT UR29, UR29, 0x1800, URZ, 0xc0, !UPT ;  /* 0x000018001d1d7892 */ /* 0x000fca000f8ec0ff */
[----:B------:R-:W-:Y:S07]  /*1520*/  BRA.U UP1, `(.L_x_19) ;  /* 0x0000000101447547 */ /* 0x000fee000b800000 */
[----:B------:R-:W1:Y:S01]  /*1530*/  LDCU.128 UR8, c[0x0][0xb10] ;  /* 0x00016200ff0877ac */ /* 0x000e620008000c00 */
[----:B------:R-:W2:Y:S01]  /*1540*/  LDCU UR12, c[0x0][0xb0c] ;  /* 0x00016180ff0c77ac */ /* 0x000ea20008000800 */
[----:B------:R-:W3:Y:S01]  /*1550*/  LDCU UR13, c[0x0][0xb20] ;  /* 0x00016400ff0d77ac */ /* 0x000ee20008000800 */
[----:B-1----:R-:W-:Y:S02]  /*1560*/  UIMAD.WIDE.U32 UR6, UR16, UR8, URZ ;  /* 0x00000008100672a5 */ /* 0x002fe4000f8e00ff */
[----:B------:R-:W-:Y:S02]  /*1570*/  UIMAD.WIDE.U32 UR4, UR20, UR11, URZ ;  /* 0x0000000b140472a5 */ /* 0x000fe4000f8e00ff */
[----:B--2---:R-:W-:Y:S02]  /*1580*/  UISETP.NE.AND UP2, UPT, UR12, 0x1, UPT ;  /* 0x000000010c00788c */ /* 0x004fe4000bf45270 */
[----:B------:R-:W-:Y:S01]  /*1590*/  UISETP.NE.AND UP1, UPT, UR10, 0x1, UPT ;  /* 0x000000010a00788c */ /* 0x000fe2000bf25270 */
[----:B------:R-:W-:-:S02]  /*15a0*/  UMOV UR6, UR7 ;  /* 0x0000000700067c82 */ /* 0x000fc40008000000 */
[----:B------:R-:W-:Y:S01]  /*15b0*/  UMOV UR4, UR5 ;  /* 0x0000000500047c82 */ /* 0x000fe20008000000 */
[----:B------:R-:W-:Y:S02]  /*15c0*/  USHF.R.U32.HI UR6, URZ, UR9, UR6 ;  /* 0x00000009ff067299 */ /* 0x000fe40008011606 */
[----:B---3--:R-:W-:Y:S02]  /*15d0*/  USHF.R.U32.HI UR4, URZ, UR13, UR4 ;  /* 0x0000000dff047299 */ /* 0x008fe40008011604 */
[----:B------:R-:W-:Y:S02]  /*15e0*/  USEL UR5, UR16, UR6, !UP2 ;  /* 0x0000000610057287 */ /* 0x000fe4000d000000 */
[----:B------:R-:W-:-:S04]  /*15f0*/  USEL UR4, UR20, UR4, !UP1 ;  /* 0x0000000414047287 */ /* 0x000fc8000c800000 */
[----:B------:R-:W-:Y:S02]  /*1600*/  UIADD3 UR6, UPT, UPT, UR5, -UR4, URZ ;  /* 0x8000000405067290 */ /* 0x000fe4000fffe0ff */
[----:B------:R-:W-:Y:S02]  /*1610*/  UIADD3 UR4, UPT, UPT, -UR5, UR4, URZ ;  /* 0x0000000405047290 */ /* 0x000fe4000fffe1ff */
[----:B------:R-:W-:Y:S02]  /*1620*/  UIMAD UR20, UR6, UR10, UR20 ;  /* 0x0000000a061472a4 */ /* 0x000fe4000f8e0214 */
[----:B------:R-:W-:-:S12]  /*1630*/  UIMAD UR16, UR4, UR12, UR16 ;  /* 0x0000000c041072a4 */ /* 0x000fd8000f8e0210 */
.L_x_19:
[----:B------:R-:W-:Y:S05]  /*1640*/  BRA.U !UP5, `(.L_x_20) ;  /* 0x000000010d0c7547 */ /* 0x000fea000b800000 */
[----:B------:R-:W-:Y:S01]  /*1650*/  UCGABAR_WAIT ;  /* 0x0000000000007dc7 */ /* 0x000fe20008000000 */
[----:B------:R-:W-:Y:S01]  /*1660*/  CCTL.IVALL ;  /* 0x00000000ff00798f */ /* 0x000fe20002000000 */
[----:B------:R-:W-:Y:S05]  /*1670*/  BRA `(.L_x_21) ;  /* 0x0000000000047947 */ /* 0x000fea0003800000 */
.L_x_20:
[----:B------:R-:W-:Y:S06]  /*1680*/  BAR.SYNC.DEFER_BLOCKING 0x0 ;  /* 0x0000000000007b1d */ /* 0x000fec0000010000 */
.L_x_21:
[----:B------:R-:W-:Y:S05]  /*1690*/  BRA.U UP0, `(.L_x_22) ;  /* 0x0000001500047547 */ /* 0x000fea000b800000 */
[----:B------:R-:W1:Y:S01]  /*16a0*/  LDCU UR6, c[0x0][0x38c] ;  /* 0x00007180ff0677ac */ /* 0x000e620008000800 */
[----:B------:R-:W-:Y:S01]  /*16b0*/  PLOP3.LUT P1, PT, PT, PT, UP3, 0x80, 0x8 ;  /* 0x000000000008781c */ /* 0x000fe20003f2f038 */
[----:B------:R-:W-:Y:S01]  /*16c0*/  IMAD.MOV.U32 R12, RZ, RZ, 0x1 ;  /* 0x00000001ff0c7424 */ /* 0x000fe200078e00ff */
[----:B------:R-:W-:Y:S01]  /*16d0*/  ISETP.EQ.OR P2, PT, R0, RZ, P3 ;  /* 0x000000ff0000720c */ /* 0x000fe20001f42670 */
[----:B------:R-:W-:Y:S01]  /*16e0*/  UISETP.NE.AND UP1, UPT, UR17, URZ, UPT ;  /* 0x000000ff1100728c */ /* 0x000fe2000bf25270 */
[----:B------:R-:W-:Y:S02]  /*16f0*/  PLOP3.LUT P1, PT, P1, PT, PT, 0x8, 0x80 ;  /* 0x000000000080781c */ /* 0x000fe40000f2e170 */
[----:B------:R-:W-:Y:S01]  /*1700*/  CS2R R10, SRZ ;  /* 0x00000000000a7805 */ /* 0x000fe2000001ff00 */
[----:B------:R-:W-:Y:S01]  /*1710*/  IMAD.MOV.U32 R9, RZ, RZ, RZ ;  /* 0x000000ffff097224 */ /* 0x000fe200078e00ff */
[----:B------:R-:W2:Y:S01]  /*1720*/  LDCU UR45, c[0x0][0x370] ;  /* 0x00006e00ff2d77ac */ /* 0x000ea20008000800 */
[----:B------:R-:W-:Y:S01]  /*1730*/  IMAD.MOV.U32 R8, RZ, RZ, 0x1 ;  /* 0x00000001ff087424 */ /* 0x000fe200078e00ff */
[----:B------:R-:W3:Y:S01]  /*1740*/  LDCU.64 UR40, c[0x0][0x348] ;  /* 0x00006900ff2877ac */ /* 0x000ee20008000a00 */
[----:B------:R-:W-:-:S02]  /*1750*/  USHF.R.U32.HI UR50, URZ, 0x6, UR29 ;  /* 0x00000006ff327899 */ /* 0x000fc4000801161d */
[----:B-1----:R-:W-:Y:S02]  /*1760*/  UIADD3 UR5, UPT, UPT, UR6, 0x7f, URZ ;  /* 0x0000007f06057890 */ /* 0x002fe4000fffe0ff */
[----:B------:R-:W-:Y:S02]  /*1770*/  UIADD3 UR51, UPT, UPT, UR6, 0xfe, URZ ;  /* 0x000000fe06337890 */ /* 0x000fe4000fffe0ff */
[----:B------:R-:W-:Y:S01]  /*1780*/  USHF.R.S32.HI UR4, URZ, 0x1f, UR5 ;  /* 0x0000001fff047899 */ /* 0x000fe20008011405 */
[----:B------:R-:W1:Y:S03]  /*1790*/  LDCU UR44, c[0x0][0x374] ;  /* 0x00006e80ff2c77ac */ /* 0x000e660008000800 */
[----:B------:R-:W-:Y:S02]  /*17a0*/  ULEA.HI UR4, UR4, UR5, URZ, 0x7 ;  /* 0x0000000504047291 */ /* 0x000fe4000f8f38ff */
[----:B------:R-:W-:-:S02]  /*17b0*/  USEL UR31, UR43, 0x2, UP1 ;  /* 0x000000022b1f7887 */ /* 0x000fc40008800000 */
[----:B------:R-:W-:Y:S02]  /*17c0*/  USHF.R.S32.HI UR48, URZ, 0x7, UR4 ;  /* 0x00000007ff307899 */ /* 0x000fe40008011404 */
[----:B------:R-:W-:Y:S02]  /*17d0*/  UIADD3 UR4, UPT, UPT, UR6, -0x1, URZ ;  /* 0xffffffff06047890 */ /* 0x000fe4000fffe0ff */
[----:B------:R-:W-:Y:S02]  /*17e0*/  UISETP.LT.U32.AND UP0, UPT, UR48, 0x3, UPT ;  /* 0x000000033000788c */ /* 0x000fe4000bf01070 */
[----:B------:R-:W-:Y:S02]  /*17f0*/  UISETP.GE.U32.AND UP2, UPT, UR4, -0xff, UPT ;  /* 0xffffff010400788c */ /* 0x000fe4000bf46070 */
[----:B------:R-:W-:Y:S01]  /*1800*/  USEL UR46, UR48, 0x3, UP0 ;  /* 0x00000003302e7887 */ /* 0x000fe20008000000 */
[----:B------:R-:W-:-:S03]  /*1810*/  UMOV UR23, URZ ;  /* 0x000000ff00177c82 */ /* 0x000fc60008000000 */
[----:B------:R-:W-:Y:S02]  /*1820*/  UIADD3 UR30, UPT, UPT, UR46, -0x1, URZ ;  /* 0xffffffff2e1e7890 */ /* 0x000fe4000fffe0ff */
[----:B------:R-:W-:-:S03]  /*1830*/  UIADD3 UR49, UPT, UPT, UR48, -UR46, URZ ;  /* 0x8000002e30317290 */ /* 0x000fc6000fffe0ff */
[----:B------:R-:W-:-:S04]  /*1840*/  @UP2 UIADD3 UR30, UPT, UPT, UR46, URZ, URZ ;  /* 0x000000ff2e1e2290 */ /* 0x000fc8000fffe0ff */
[----:B-123--:R-:W-:-:S12]  /*1850*/  UIADD3 UR30, UPT, UPT, UR30, 0x1, URZ ;  /* 0x000000011e1e7890 */ /* 0x00efd8000fffe0ff */
.L_x_42:
[----:B------:R-:W-:Y:S01]  /*1860*/  UISETP.NE.AND UP0, UPT, UR47, URZ, UPT ;  /* 0x000000ff2f00728c */ /* 0x000fe2000bf05270 */
[----:B-1----:R-:W1:Y:S08]  /*1870*/  S2UR UR47, SR_CgaCtaId ;  /* 0x00000000002f79c3 */ /* 0x002e700000008800 */
[----:B------:R-:W-:Y:S05]  /*1880*/  BRA.U UP0, `(.L_x_23) ;  /* 0x0000000100347547 */ /* 0x000fea000b800000 */
[----:B------:R-:W2:Y:S01]  /*1890*/  S2R R0, SR_CgaCtaId ;  /* 0x0000000000007919 */ /* 0x000ea20000008800 */
[----:B------:R-:W-:Y:S02]  /*18a0*/  MOV R3, 0x400 ;  /* 0x0000040000037802 */ /* 0x000fe40000000f00 */
[----:B------:R-:W-:Y:S02]  /*18b0*/  SHF.L.U32 R2, R8, 0x1f, RZ ;  /* 0x0000001f08027819 */ /* 0x000fe400000006ff */
[----:B--2---:R-:W-:-:S05]  /*18c0*/  LEA R0, R0, R3, 0x18 ;  /* 0x0000000300007211 */ /* 0x004fca00078ec0ff */
[----:B------:R-:W-:-:S04]  /*18d0*/  IMAD R3, R9, 0x8, R0 ;  /* 0x0000000809037824 */ /* 0x000fc800078e0200 */
[----:B------:R-:W2:Y:S02]  /*18e0*/  SYNCS.PHASECHK.TRANS64.TRYWAIT P0, [R3+URZ+0xf0], R2 ;  /* 0x0000f002030075a7 */ /* 0x000ea400080011ff */
[----:B--2---:R-:W-:Y:S05]  /*18f0*/  @!P0 BRA `(.L_x_24) ;  /* 0x0000007c00808947 */ /* 0x004fea0003800000 */
.L_x_137:
[----:B------:R-:W-:Y:S01]  /*1900*/  VIADD R9, R9, 0x1 ;  /* 0x0000000109097836 */ /* 0x000fe20000000000 */
[----:B------:R2:W-:Y:S04]  /*1910*/  SYNCS.ARRIVE.TRANS64.A1T0 RZ, [R3+URZ+0xe0], RZ ;  /* 0x0000e0ff03ff79a7 */ /* 0x0005e800081000ff */
[----:B------:R-:W-:-:S04]  /*1920*/  ISETP.NE.AND P0, PT, R9, 0x2, PT ;  /* 0x000000020900780c */ /* 0x000fc80003f05270 */
[----:B------:R-:W-:Y:S02]  /*1930*/  SEL R9, R9, RZ, P0 ;  /* 0x000000ff09097207 */ /* 0x000fe40000000000 */
[----:B--2---:R-:W-:-:S04]  /*1940*/  SEL R3, RZ, 0x1, P0 ;  /* 0x00000001ff037807 */ /* 0x004fc80000000000 */
[----:B------:R-:W-:-:S07]  /*1950*/  LOP3.LUT R8, R8, R3, RZ, 0x3c, !PT ;  /* 0x0000000308087212 */ /* 0x000fce00078e3cff */
.L_x_23:
[----:B------:R-:W-:Y:S01]  /*1960*/  UMOV UR21, 0x400 ;  /* 0x0000040000157882 */ /* 0x000fe20000000000 */
[----:B------:R-:W-:Y:S01]  /*1970*/  SHF.L.U32 R0, R12, 0x1f, RZ ;  /* 0x0000001f0c007819 */ /* 0x000fe200000006ff */
[----:B-1----:R-:W-:Y:S02]  /*1980*/  ULEA UR21, UR47, UR21, 0x18 ;  /* 0x000000152f157291 */ /* 0x002fe4000f8ec0ff */
[----:B------:R-:W-:Y:S02]  /*1990*/  UISETP.GE.U32.AND UP0, UPT, UR51, 0xff, UPT ;  /* 0x000000ff3300788c */ /* 0x000fe4000bf06070 */
[----:B------:R-:W-:Y:S02]  /*19a0*/  ULEA UR4, UR23, UR21, 0x3 ;  /* 0x0000001517047291 */ /* 0x000fe4000f8e18ff */
[----:B------:R-:W-:Y:S02]  /*19b0*/  USHF.L.U32 UR19, UR20, 0x7, URZ ;  /* 0x0000000714137899 */ /* 0x000fe400080006ff */
[----:B------:R-:W-:Y:S01]  /*19c0*/  ULEA UR35, UR16, UR50, 0x7 ;  /* 0x0000003210237291 */ /* 0x000fe2000f8e38ff */
[----:B------:R-:W-:-:S04]  /*19d0*/  UMOV UR13, URZ ;  /* 0x000000ff000d7c82 */ /* 0x000fc80008000000 */
[----:B------:R1:W2:Y:S01]  /*19e0*/  SYNCS.PHASECHK.TRANS64.TRYWAIT P0, [UR4+0x18], R0 ;  /* 0x00001800ff0075a7 */ /* 0x0002a20008001104 */
[----:B------:R-:W-:Y:S06]  /*19f0*/  BRA.U !UP0, `(.L_x_25) ;  /* 0x0000000108f47547 */ /* 0x000fec000b800000 */
[----:B------:R-:W-:Y:S01]  /*1a00*/  UMOV UR22, URZ ;  /* 0x000000ff00167c82 */ /* 0x000fe20008000000 */
[----:B------:R-:W-:-:S05]  /*1a10*/  UMOV UR4, UR23 ;  /* 0x0000001700047c82 */ /* 0x000fca0008000000 */
.L_x_31:
[----:B------:R-:W-:Y:S01]  /*1a20*/  ULEA UR33, UR4, UR21, 0x3 ;  /* 0x0000001504217291 */ /* 0x000fe2000f8e18ff */
[----:B--2---:R-:W-:Y:S01]  /*1a30*/  @!P3 MOV R2, 0x10000 ;  /* 0x000100000002b802 */ /* 0x004fe20000000f00 */
[----:B--2-4-:R-:W-:Y:S10]  /*1a40*/  @P0 BRA `(.L_x_26) ;  /* 0x00000000000c0947 */ /* 0x014ff40003800000 */
[----:B------:R-:W-:-:S04]  /*1a50*/  SHF.L.U32 R3, R12, 0x1f, RZ ;  /* 0x0000001f0c037819 */ /* 0x000fc800000006ff */
[----:B------:R-:W2:Y:S02]  /*1a60*/  SYNCS.PHASECHK.TRANS64.TRYWAIT P0, [UR33+0x18], R3 ;  /* 0x00001803ff0075a7 */ /* 0x000ea40008001121 */
[----:B--2---:R-:W-:Y:S05]  /*1a70*/  @!P0 BRA `(.L_x_27) ;  /* 0x0000007c00348947 */ /* 0x004fea0003800000 */
.L_x_26:
[----:B------:R2:W-:Y:S01]  /*1a80*/  @!P3 SYNCS.ARRIVE.TRANS64 RZ, [UR33], R2 ;  /* 0x00000002ffffb9a7 */ /* 0x0005e20008000021 */
[----:B------:R-:W-:-:S04]  /*1a90*/  ULOP3.LUT UR5, UR31, 0x2, URZ, 0xfc, !UPT ;  /* 0x000000021f057892 */ /* 0x000fc8000f8efcff */
[----:B------:R-:W-:-:S09]  /*1aa0*/  UISETP.NE.AND UP0, UPT, UR5, 0x2, UPT ;  /* 0x000000020500788c */ /* 0x000fd2000bf05270 */
[----:B------:R-:W-:Y:S05]  /*1ab0*/  BRA.U UP0, `(.L_x_28) ;  /* 0x0000000100047547 */ /* 0x000fea000b800000 */
[----:B------:R-:W-:Y:S05]  /*1ac0*/  BPT.TRAP 0x1 ;  /* 0x000000040000795c */ /* 0x000fea0000300000 */
.L_x_28:
[----:B------:R-:W-:Y:S04]  /*1ad0*/  BSSY.RECONVERGENT B0, `(.L_x_29) ;  /* 0x0000003000007945 */ /* 0x000fe80003800200 */
[----:B------:R-:W-:Y:S05]  /*1ae0*/  @P2 BRA `(.L_x_30) ;  /* 0x0000000000042947 */ /* 0x000fea0003800000 */
[----:B------:R-:W-:Y:S05]  /*1af0*/  BPT.TRAP 0x1 ;  /* 0x000000040000795c */ /* 0x000fea0000300000 */
.L_x_30:
[----:B------:R-:W-:Y:S05]  /*1b00*/  BSYNC.RECONVERGENT B0 ;  /* 0x0000000000007941 */ /* 0x000fea0003800200 */
.L_x_29:
[----:B------:R-:W-:Y:S02]  /*1b10*/  UIADD3 UR5, UPT, UPT, UR4, 0x1, URZ ;  /* 0x0000000104057890 */ /* 0x000fe4000fffe0ff */
[----:B------:R-:W-:Y:S02]  /*1b20*/  USHF.L.U32 UR4, UR4, 0xf, URZ ;  /* 0x0000000f04047899 */ /* 0x000fe400080006ff */
[----:B------:R-:W-:Y:S02]  /*1b30*/  UISETP.NE.AND UP0, UPT, UR5, 0x3, UPT ;  /* 0x000000030500788c */ /* 0x000fe4000bf05270 */
[----:B------:R-:W-:Y:S02]  /*1b40*/  ULEA UR24, UR29, UR4, 0x1 ;  /* 0x000000041d187291 */ /* 0x000fe4000f8e08ff */
[----:B------:R-:W-:Y:S02]  /*1b50*/  USEL UR6, URZ, 0x1, UP0 ;  /* 0x00000001ff067887 */ /* 0x000fe40008000000 */
[----:B------:R-:W-:-:S02]  /*1b60*/  USEL UR23, UR5, URZ, UP0 ;  /* 0x000000ff05177287 */ /* 0x000fc40008000000 */
[----:B------:R-:W-:Y:S02]  /*1b70*/  UIADD3 UR24, UPT, UPT, UR21, UR24, URZ ;  /* 0x0000001815187290 */ /* 0x000fe4000fffe0ff */
[----:B------:R-:W-:Y:S01]  /*1b80*/  LOP3.LUT R12, R12, UR6, RZ, 0x3c, !PT ;  /* 0x000000060c0c7c12 */ /* 0x000fe2000f8e3cff */
[----:B------:R-:W-:Y:S02]  /*1b90*/  UIADD3 UR6, UP1, UPT, UR40, 0x80, URZ ;  /* 0x0000008028067890 */ /* 0x000fe4000ff3e0ff */
[----:B------:R-:W-:Y:S01]  /*1ba0*/  ULEA UR5, UR23, UR21, 0x3 ;  /* 0x0000001517057291 */ /* 0x000fe2000f8e18ff */
[----:B-1----:R-:W-:Y:S01]  /*1bb0*/  SHF.L.U32 R0, R12, 0x1f, RZ ;  /* 0x0000001f0c007819 */ /* 0x002fe200000006ff */
[----:B------:R-:W-:Y:S02]  /*1bc0*/  USHF.L.U32 UR34, UR22, 0x7, URZ ;  /* 0x0000000716227899 */ /* 0x000fe400080006ff */
[----:B------:R-:W-:Y:S02]  /*1bd0*/  UIADD3 UR14, UP0, UPT, UR40, 0x180, URZ ;  /* 0x00000180280e7890 */ /* 0x000fe4000ff1e0ff */
[----:B------:R-:W-:-:S02]  /*1be0*/  UIADD3 UR4, UPT, UPT, UR21, UR4, URZ ;  /* 0x0000000415047290 */ /* 0x000fc4000fffe0ff */
[----:B------:R-:W-:Y:S01]  /*1bf0*/  UIADD3.X UR7, UPT, UPT, URZ, UR41, URZ, UP1, !UPT ;  /* 0x00000029ff077290 */ /* 0x000fe20008ffe4ff */
[----:B------:R3:W4:Y:S01]  /*1c00*/  SYNCS.PHASECHK.TRANS64.TRYWAIT P0, [UR5+0x18], R0 ;  /* 0x00001800ff0075a7 */ /* 0x0007220008001105 */
[----:B------:R-:W-:Y:S02]  /*1c10*/  UIADD3 UR32, UPT, UPT, UR24, 0x8400, URZ ;  /* 0x0000840018207890 */ /* 0x000fe4000fffe0ff */
[----:B------:R-:W-:Y:S02]  /*1c20*/  UIADD3 UR26, UPT, UPT, UR34, 0x40, URZ ;  /* 0x00000040221a7890 */ /* 0x000fe4000fffe0ff */
[----:B------:R-:W-:Y:S02]  /*1c30*/  UIADD3 UR24, UPT, UPT, UR24, 0xc400, URZ ;  /* 0x0000c40018187890 */ /* 0x000fe4000fffe0ff */
[----:B------:R-:W-:Y:S02]  /*1c40*/  UIADD3.X UR15, UPT, UPT, URZ, UR41, URZ, UP0, !UPT ;  /* 0x00000029ff0f7290 */ /* 0x000fe400087fe4ff */
[----:B------:R-:W-:-:S02]  /*1c50*/  UIADD3 UR16, UPT, UPT, UR4, 0x20400, URZ ;  /* 0x0002040004107890 */ /* 0x000fc4000fffe0ff */
[----:B------:R-:W-:Y:S01]  /*1c60*/  UIADD3 UR8, UPT, UPT, UR4, 0x24400, URZ ;  /* 0x0002440004087890 */ /* 0x000fe2000fffe0ff */
[----:B------:R-:W-:Y:S01]  /*1c70*/  UMOV UR5, 0xf0000 ;  /* 0x000f000000057882 */ /* 0x000fe20000000000 */
[----:B------:R-:W-:Y:S01]  /*1c80*/  UMOV UR38, 0x0 ;  /* 0x0000000000267882 */ /* 0x000fe20000000000 */
[----:B------:R-:W-:Y:S01]  /*1c90*/  UMOV UR39, 0x10000000 ;  /* 0x1000000000277882 */ /* 0x000fe20000000000 */
[----:B------:R-:W-:Y:S01]  /*1ca0*/  UMOV UR25, UR33 ;  /* 0x0000002100197c82 */ /* 0x000fe20008000000 */
[----:B------:R-:W-:Y:S01]  /*1cb0*/  UMOV UR27, UR35 ;  /* 0x00000023001b7c82 */ /* 0x000fe20008000000 */
[----:B------:R-:W-:Y:S01]  /*1cc0*/  UMOV UR28, UR36 ;  /* 0x00000024001c7c82 */ /* 0x000fe20008000000 */
[----:B------:R-:W-:Y:S01]  /*1cd0*/  UMOV UR17, UR33 ;  /* 0x0000002100117c82 */ /* 0x000fe20008000000 */
[----:B------:R-:W-:Y:S01]  /*1ce0*/  UMOV UR20, UR36 ;  /* 0x0000002400147c82 */ /* 0x000fe20008000000 */
[----:B------:R-:W-:Y:S01]  /*1cf0*/  UMOV UR18, UR34 ;  /* 0x0000002200127c82 */ /* 0x000fe20008000000 */
[----:B------:R3:W-:Y:S01]  /*1d00*/  UTMALDG.3D.MULTICAST [UR32], [UR6], UR5, desc[UR38] ;  /* 0x00002620060073b4 */ /* 0x0007e20008011805 */
[----:B------:R-:W-:Y:S01]  /*1d10*/  UMOV UR11, UR19 ;  /* 0x00000013000b7c82 */ /* 0x000fe20008000000 */
[----:B------:R-:W-:Y:S01]  /*1d20*/  UMOV UR12, UR36 ;  /* 0x00000024000c7c82 */ /* 0x000fe20008000000 */
[----:B------:R-:W-:Y:S01]  /*1d30*/  UMOV UR9, UR33 ;  /* 0x0000002100097c82 */ /* 0x000fe20008000000 */
[----:B------:R-:W-:Y:S01]  /*1d40*/  UMOV UR10, UR26 ;  /* 0x0000001a000a7c82 */ /* 0x000fe20008000000 */
[----:B------:R-:W-:Y:S01]  /*1d50*/  UIADD3 UR22, UPT, UPT, UR22, 0x1, URZ ;  /* 0x0000000116167890 */ /* 0x000fe2000fffe0ff */
[----:B------:R-:W-:Y:S01]  /*1d60*/  UMOV UR13, UR30 ;  /* 0x0000001e000d7c82 */ /* 0x000fe20008000000 */
[----:B------:R3:W-:Y:S02]  /*1d70*/  UTMALDG.3D.MULTICAST [UR24], [UR6], UR5, desc[UR38] ;  /* 0x00002618060073b4 */ /* 0x0007e40008011805 */
[----:B------:R-:W-:Y:S01]  /*1d80*/  UISETP.NE.AND UP0, UPT, UR22, UR30, UPT ;  /* 0x0000001e1600728c */ /* 0x000fe2000bf05270 */
[----:B------:R-:W-:Y:S01]  /*1d90*/  UMOV UR4, UR23 ;  /* 0x0000001700047c82 */ /* 0x000fe20008000000 */
[----:B------:R3:W-:Y:S01]  /*1da0*/  UTMALDG.3D [UR16], [UR14], desc[UR38] ;  /* 0x000026100e0075b4 */ /* 0x0007e20008011000 */
[----:B------:R3:W-:Y:S06]  /*1db0*/  UTMALDG.3D [UR8], [UR14], desc[UR38] ;  /* 0x000026080e0075b4 */ /* 0x0007ec0008011000 */
[----:B---3--:R-:W-:Y:S05]  /*1dc0*/  BRA.U UP0, `(.L_x_31) ;  /* 0xfffffffd00147547 */ /* 0x008fea000b83ffff */
.L_x_25:
[----:B------:R-:W-:Y:S01]  /*1dd0*/  ULEA UR4, UR23, UR21, 0x3 ;  /* 0x0000001517047291 */ /* 0x000fe2000f8e18ff */
[----:B-1----:R-:W-:Y:S01]  /*1de0*/  SHF.L.U32 R0, R12, 0x1f, RZ ;  /* 0x0000001f0c007819 */ /* 0x002fe200000006ff */
[----:B------:R-:W-:Y:S01]  /*1df0*/  @!P1 SYNCS.ARRIVE.TRANS64.A1T0 RZ, [UR21+0x78], RZ ;  /* 0x000078ffffff99a7 */ /* 0x000fe20008100015 */
[----:B------:R-:W-:-:S06]  /*1e00*/  UISETP.GT.AND UP0, UPT, UR48, UR46, UPT ;  /* 0x0000002e3000728c */ /* 0x000fcc000bf04270 */
[----:B--2-4-:R1:W2:Y:S03]  /*1e10*/  SYNCS.PHASECHK.TRANS64.TRYWAIT P0, [UR4+0x18], R0 ;  /* 0x00001800ff0075a7 */ /* 0x0142a60008001104 */
[----:B------:R-:W-:Y:S05]  /*1e20*/  BRA.U !UP0, `(.L_x_32) ;  /* 0x0000000108f07547 */ /* 0x000fea000b800000 */
[----:B------:R-:W-:Y:S01]  /*1e30*/  UIADD3 UR14, UPT, UPT, UR49, UR13, URZ ;  /* 0x0000000d310e7290 */ /* 0x000fe2000fffe0ff */
[----:B------:R-:W-:-:S11]  /*1e40*/  UMOV UR4, UR23 ;  /* 0x0000001700047c82 */ /* 0x000fd60008000000 */
.L_x_38:
[----:B------:R-:W-:Y:S01]  /*1e50*/  ULEA UR33, UR4, UR21, 0x3 ;  /* 0x0000001504217291 */ /* 0x000fe2000f8e18ff */
[----:B--2---:R-:W-:Y:S01]  /*1e60*/  @!P3 MOV R2, 0x10000 ;  /* 0x000100000002b802 */ /* 0x004fe20000000f00 */
[----:B--2-4-:R-:W-:Y:S10]  /*1e70*/  @P0 BRA `(.L_x_33) ;  /* 0x00000000000c0947 */ /* 0x014ff40003800000 */
[----:B------:R-:W-:-:S04]  /*1e80*/  SHF.L.U32 R3, R12, 0x1f, RZ ;  /* 0x0000001f0c037819 */ /* 0x000fc800000006ff */
[----:B------:R-:W2:Y:S02]  /*1e90*/  SYNCS.PHASECHK.TRANS64.TRYWAIT P0, [UR33+0x18], R3 ;  /* 0x00001803ff0075a7 */ /* 0x000ea40008001121 */
[----:B--2---:R-:W-:Y:S05]  /*1ea0*/  @!P0 BRA `(.L_x_34) ;  /* 0x0000007800408947 */ /* 0x004fea0003800000 */
.L_x_33:
[----:B------:R2:W-:Y:S01]  /*1eb0*/  @!P3 SYNCS.ARRIVE.TRANS64 RZ, [UR33], R2 ;  /* 0x00000002ffffb9a7 */ /* 0x0005e20008000021 */
[----:B------:R-:W-:-:S04]  /*1ec0*/  ULOP3.LUT UR5, UR31, 0x2, URZ, 0xfc, !UPT ;  /* 0x000000021f057892 */ /* 0x000fc8000f8efcff */
[----:B------:R-:W-:-:S09]  /*1ed0*/  UISETP.NE.AND UP0, UPT, UR5, 0x2, UPT ;  /* 0x000000020500788c */ /* 0x000fd2000bf05270 */
[----:B------:R-:W-:Y:S05]  /*1ee0*/  BRA.U UP0, `(.L_x_35) ;  /* 0x0000000100047547 */ /* 0x000fea000b800000 */
[----:B------:R-:W-:Y:S05]  /*1ef0*/  BPT.TRAP 0x1 ;  /* 0x000000040000795c */ /* 0x000fea0000300000 */
.L_x_35:
[----:B------:R-:W-:Y:S04]  /*1f00*/  BSSY.RECONVERGENT B0, `(.L_x_36) ;  /* 0x0000003000007945 */ /* 0x000fe80003800200 */
[----:B------:R-:W-:Y:S05]  /*1f10*/  @P2 BRA `(.L_x_37) ;  /* 0x0000000000042947 */ /* 0x000fea0003800000 */
[----:B------:R-:W-:Y:S05]  /*1f20*/  BPT.TRAP 0x1 ;  /* 0x000000040000795c */ /* 0x000fea0000300000 */
.L_x_37:
[----:B------:R-:W-:Y:S05]  /*1f30*/  BSYNC.RECONVERGENT B0 ;  /* 0x0000000000007941 */ /* 0x000fea0003800200 */
.L_x_36:
[----:B------:R-:W-:Y:S02]  /*1f40*/  UIADD3 UR5, UPT, UPT, UR4, 0x1, URZ ;  /* 0x0000000104057890 */ /* 0x000fe4000fffe0ff */
[----:B------:R-:W-:Y:S02]  /*1f50*/  USHF.L.U32 UR7, UR4, 0xf, URZ ;  /* 0x0000000f04077899 */ /* 0x000fe400080006ff */
[----:B------:R-:W-:Y:S02]  /*1f60*/  UISETP.NE.AND UP0, UPT, UR5, 0x3, UPT ;  /* 0x000000030500788c */ /* 0x000fe4000bf05270 */
[----:B------:R-:W-:Y:S02]  /*1f70*/  ULEA UR24, UR29, UR7, 0x1 ;  /* 0x000000071d187291 */ /* 0x000fe4000f8e08ff */
[----:B------:R-:W-:Y:S02]  /*1f80*/  USEL UR6, URZ, 0x1, UP0 ;  /* 0x00000001ff067887 */ /* 0x000fe40008000000 */
[----:B------:R-:W-:-:S02]  /*1f90*/  USEL UR23, UR5, URZ, UP0 ;  /* 0x000000ff05177287 */ /* 0x000fc40008000000 */
[----:B------:R-:W-:Y:S02]  /*1fa0*/  UIADD3 UR4, UP1, UPT, UR40, 0x80, URZ ;  /* 0x0000008028047890 */ /* 0x000fe4000ff3e0ff */
[----:B------:R-:W-:Y:S01]  /*1fb0*/  ULEA UR5, UR23, UR21, 0x3 ;  /* 0x0000001517057291 */ /* 0x000fe2000f8e18ff */
[----:B------:R-:W-:Y:S01]  /*1fc0*/  LOP3.LUT R12, R12, UR6, RZ, 0x3c, !PT ;  /* 0x000000060c0c7c12 */ /* 0x000fe2000f8e3cff */
[----:B------:R-:W-:Y:S02]  /*1fd0*/  UIADD3 UR24, UPT, UPT, UR21, UR24, URZ ;  /* 0x0000001815187290 */ /* 0x000fe4000fffe0ff */
[----:B------:R-:W-:Y:S01]  /*1fe0*/  USHF.L.U32 UR34, UR13, 0x7, URZ ;  /* 0x000000070d227899 */ /* 0x000fe200080006ff */
[----:B-1----:R-:W-:Y:S01]  /*1ff0*/  SHF.L.U32 R0, R12, 0x1f, RZ ;  /* 0x0000001f0c007819 */ /* 0x002fe200000006ff */
[----:B------:R-:W-:Y:S02]  /*2000*/  UIADD3 UR6, UP0, UPT, UR40, 0x180, URZ ;  /* 0x0000018028067890 */ /* 0x000fe4000ff1e0ff */
[----:B------:R-:W-:Y:S01]  /*2010*/  UIADD3 UR8, UPT, UPT, UR21, UR7, URZ ;  /* 0x0000000715087290 */ /* 0x000fe2000fffe0ff */
[----:B------:R3:W4:Y:S01]  /*2020*/  SYNCS.PHASECHK.TRANS64.TRYWAIT P0, [UR5+0x18], R0 ;  /* 0x00001800ff0075a7 */ /* 0x0007220008001105 */
[----:B------:R-:W-:-:S02]  /*2030*/  UIADD3.X UR5, UPT, UPT, URZ, UR41, URZ, UP1, !UPT ;  /* 0x00000029ff057290 */ /* 0x000fc40008ffe4ff */
[----:B------:R-:W-:Y:S02]  /*2040*/  UIADD3 UR32, UPT, UPT, UR24, 0x8400, URZ ;  /* 0x0000840018207890 */ /* 0x000fe4000fffe0ff */
[----:B------:R-:W-:Y:S02]  /*2050*/  UIADD3 UR26, UPT, UPT, UR34, 0x40, URZ ;  /* 0x00000040221a7890 */ /* 0x000fe4000fffe0ff */
[----:B------:R-:W-:Y:S02]  /*2060*/  UIADD3 UR24, UPT, UPT, UR24, 0xc400, URZ ;  /* 0x0000c40018187890 */ /* 0x000fe4000fffe0ff */
[----:B------:R-:W-:Y:S02]  /*2070*/  UIADD3.X UR7, UPT, UPT, URZ, UR41, URZ, UP0, !UPT ;  /* 0x00000029ff077290 */ /* 0x000fe400087fe4ff */
[----:B------:R-:W-:Y:S02]  /*2080*/  UIADD3 UR16, UPT, UPT, UR8, 0x20400, URZ ;  /* 0x0002040008107890 */ /* 0x000fe4000fffe0ff */
[----:B------:R-:W-:Y:S01]  /*2090*/  UIADD3 UR8, UPT, UPT, UR8, 0x24400, URZ ;  /* 0x0002440008087890 */ /* 0x000fe2000fffe0ff */
[----:B------:R-:W-:Y:S01]  /*20a0*/  UMOV UR10, 0xf0000 ;  /* 0x000f0000000a7882 */ /* 0x000fe20000000000 */
[----:B------:R-:W-:Y:S01]  /*20b0*/  UMOV UR38, 0x0 ;  /* 0x0000000000267882 */ /* 0x000fe20000000000 */
[----:B------:R-:W-:Y:S01]  /*20c0*/  UMOV UR39, 0x10000000 ;  /* 0x1000000000277882 */ /* 0x000fe20000000000 */
[----:B------:R-:W-:Y:S01]  /*20d0*/  UMOV UR25, UR33 ;  /* 0x0000002100197c82 */ /* 0x000fe20008000000 */
[----:B------:R-:W-:Y:S01]  /*20e0*/  UMOV UR27, UR35 ;  /* 0x00000023001b7c82 */ /* 0x000fe20008000000 */
[----:B------:R-:W-:Y:S01]  /*20f0*/  UMOV UR28, UR36 ;  /* 0x00000024001c7c82 */ /* 0x000fe20008000000 */
[----:B------:R-:W-:Y:S01]  /*2100*/  UTMALDG.3D.MULTICAST [UR32], [UR4], UR10, desc[UR38] ;  /* 0x00002620040073b4 */ /* 0x000fe2000801180a */
[----:B------:R-:W-:Y:S01]  /*2110*/  UMOV UR17, UR33 ;  /* 0x0000002100117c82 */ /* 0x000fe20008000000 */
[----:B------:R-:W-:Y:S01]  /*2120*/  UMOV UR20, UR36 ;  /* 0x0000002400147c82 */ /* 0x000fe20008000000 */
[----:B------:R-:W-:Y:S01]  /*2130*/  UMOV UR18, UR34 ;  /* 0x0000002200127c82 */ /* 0x000fe20008000000 */
[----:B------:R-:W-:Y:S01]  /*2140*/  UMOV UR11, UR19 ;  /* 0x00000013000b7c82 */ /* 0x000fe20008000000 */
[----:B------:R-:W-:Y:S01]  /*2150*/  UMOV UR12, UR36 ;  /* 0x00000024000c7c82 */ /* 0x000fe20008000000 */
[----:B------:R-:W-:Y:S01]  /*2160*/  UMOV UR9, UR33 ;  /* 0x0000002100097c82 */ /* 0x000fe20008000000 */
[----:B------:R-:W-:Y:S01]  /*2170*/  UIADD3 UR13, UPT, UPT, UR13, 0x1, URZ ;  /* 0x000000010d0d7890 */ /* 0x000fe2000fffe0ff */
[----:B------:R1:W-:Y:S03]  /*2180*/  UTMALDG.3D.MULTICAST [UR24], [UR4], UR10, desc[UR38] ;  /* 0x00002618040073b4 */ /* 0x0003e6000801180a */
[----:B------:R-:W-:Y:S01]  /*2190*/  UISETP.NE.AND UP0, UPT, UR13, UR14, UPT ;  /* 0x0000000e0d00728c */ /* 0x000fe2000bf05270 */
[----:B------:R3:W-:Y:S01]  /*21a0*/  UTMALDG.3D [UR16], [UR6], desc[UR38] ;  /* 0x00002610060075b4 */ /* 0x0007e20008011000 */
[----:B-1----:R-:W-:Y:S01]  /*21b0*/  UMOV UR10, UR26 ;  /* 0x0000001a000a7c82 */ /* 0x002fe20008000000 */
[----:B------:R-:W-:Y:S01]  /*21c0*/  UMOV UR4, UR23 ;  /* 0x0000001700047c82 */ /* 0x000fe20008000000 */
[----:B------:R3:W-:Y:S05]  /*21d0*/  UTMALDG.3D [UR8], [UR6], desc[UR38] ;  /* 0x00002608060075b4 */ /* 0x0007ea0008011000 */
[----:B---3--:R-:W-:Y:S05]  /*21e0*/  BRA.U UP0, `(.L_x_38) ;  /* 0xfffffffd00187547 */ /* 0x008fea000b83ffff */
.L_x_32:
[C---:B------:R-:W-:Y:S01]  /*21f0*/  LEA R3, R11.reuse, UR21, 0x3 ;  /* 0x000000150b037c11 */ /* 0x040fe2000f8e18ff */
[----:B------:R-:W-:Y:S01]  /*2200*/  NOP ;  /* 0x0000000000007918 */ /* 0x000fe20000000000 */
[----:B-1----:R-:W-:Y:S02]  /*2210*/  SHF.L.U32 R0, R10, 0x1f, RZ ;  /* 0x0000001f0a007819 */ /* 0x002fe400000006ff */
[----:B------:R-:W-:Y:S02]  /*2220*/  LEA R5, R11, UR21, 0x4 ;  /* 0x000000150b057c11 */ /* 0x000fe4000f8e20ff */
[----:B--2-4-:R-:W1:Y:S02]  /*2230*/  SYNCS.PHASECHK.TRANS64.TRYWAIT P0, [R3+URZ+0x80], R0 ;  /* 0x00008000030075a7 */ /* 0x014e6400080011ff */
[----:B-1----:R-:W-:Y:S05]  /*2240*/  @!P0 BRA `(.L_x_39) ;  /* 0x0000007400708947 */ /* 0x002fea0003800000 */
.L_x_140:
[----:B------:R-:W2:Y:S01]  /*2250*/  LDS.128 R4, [R5+0x110] ;  /* 0x0001100005047984 */ /* 0x000ea20000000c00 */
[----:B------:R-:W-:Y:S01]  /*2260*/  UISETP.GE.AND UP0, UPT, UR42, 0x1, UPT ;  /* 0x000000012a00788c */ /* 0x000fe2000bf06270 */
[----:B------:R-:W-:Y:S01]  /*2270*/  @!PT LDS RZ, [RZ] ;  /* 0x00000000fffff984 */ /* 0x000fe20000000800 */
[----:B------:R-:W-:Y:S01]  /*2280*/  @!PT LDS RZ, [RZ] ;  /* 0x00000000fffff984 */ /* 0x000fe20000000800 */
[----:B------:R-:W-:Y:S01]  /*2290*/  @!PT LDS RZ, [RZ] ;  /* 0x00000000fffff984 */ /* 0x000fe20000000800 */
[----:B------:R-:W-:Y:S01]  /*22a0*/  @!PT LDS RZ, [RZ] ;  /* 0x00000000fffff984 */ /* 0x000fe20000000800 */
[----:B------:R3:W-:Y:S06]  /*22b0*/  MEMBAR.ALL.CTA ;  /* 0x0000000000007992 */ /* 0x0007ec0000008000 */
[----:B---3--:R-:W3:Y:S01]  /*22c0*/  FENCE.VIEW.ASYNC.S ;  /* 0x00000000000073c6 */ /* 0x008ee20000000000 */
[----:B--2---:R-:W-:-:S13]  /*22d0*/  LOP3.LUT P0, RZ, R6, 0x1, RZ, 0xc0, !PT ;  /* 0x0000000106ff7812 */ /* 0x004fda000780c0ff */
[----:B---3--:R-:W-:Y:S01]  /*22e0*/  VOTEU.ANY UP1, P0 ;  /* 0x0000000000ff7886 */ /* 0x008fe20000020100 */
[----:B------:R-:W-:-:S13]  /*22f0*/  PLOP3.LUT P0, PT, PT, PT, UP1, 0x80, 0x8 ;  /* 0x000000000008781c */ /* 0x000fda0003f0f018 */
[----:B-1----:R-:W-:Y:S02]  /*2300*/  @P0 LOP3.LUT R0, R5, 0xffff, RZ, 0xc0, !PT ;  /* 0x0000ffff05000812 */ /* 0x002fe400078ec0ff */
[----:B------:R-:W-:Y:S02]  /*2310*/  @P0 MOV R2, R4 ;  /* 0x0000000400020202 */ /* 0x000fe40000000f00 */
[----:B------:R-:W-:Y:S01]  /*2320*/  @P0 R2UR UR5, R0 ;  /* 0x00000000000502ca */ /* 0x000fe200000e0000 */
[----:B------:R-:W-:Y:S01]  /*2330*/  VIADD R0, R3, 0x90 ;  /* 0x0000009003007836 */ /* 0x000fe20000000000 */
[----:B------:R-:W-:Y:S02]  /*2340*/  @P0 SHF.R.U32.HI R4, RZ, 0x10, R5 ;  /* 0x00000010ff040819 */ /* 0x000fe40000011605 */
[----:B------:R-:W-:Y:S02]  /*2350*/  @P0 R2UR UR6, R2 ;  /* 0x00000000020602ca */ /* 0x000fe400000e0000 */
[----:B------:R-:W-:-:S02]  /*2360*/  PRMT R0, RZ, 0x654, R0 ;  /* 0x00000654ff007816 */ /* 0x000fc40000000000 */
[----:B------:R-:W-:Y:S02]  /*2370*/  @P0 R2UR UR4, R4 ;  /* 0x00000000040402ca */ /* 0x000fe400000e0000 */
[----:B------:R1:W-:Y:S03]  /*2380*/  SYNCS.ARRIVE.TRANS64.RED.A1T0 RZ, [R0+URZ], RZ ;  /* 0x000000ff00ff79a7 */ /* 0x0003e600081004ff */
[----:B------:R-:W-:-:S04]  /*2390*/  @UP1 UMOV UR37, UR5 ;  /* 0x0000000500251c82 */ /* 0x000fc80008000000 */
[----:B------:R-:W-:-:S04]  /*23a0*/  @UP1 UMOV UR43, UR6 ;  /* 0x00000006002b1c82 */ /* 0x000fc80008000000 */
[----:B------:R-:W-:Y:S01]  /*23b0*/  @UP1 UMOV UR36, UR4 ;  /* 0x0000000400241c82 */ /* 0x000fe20008000000 */
[----:B------:R-:W-:Y:S05]  /*23c0*/  BRA.U !UP0, `(.L_x_40) ;  /* 0x0000000108d47547 */ /* 0x000fea000b800000 */
[----:B------:R-:W2:Y:S01]  /*23d0*/  LDCU.128 UR12, c[0x0][0xb10] ;  /* 0x00016200ff0c77ac */ /* 0x000ea20008000c00 */
[----:B------:R-:W3:Y:S01]  /*23e0*/  LDCU UR22, c[0x0][0xb20] ;  /* 0x00016400ff1677ac */ /* 0x000ee20008000800 */
[----:B------:R-:W4:Y:S01]  /*23f0*/  LDCU UR20, c[0x0][0xb0c] ;  /* 0x00016180ff1477ac */ /* 0x000f220008000800 */
[----:B------:R-:W1:Y:S01]  /*2400*/  LDCU.64 UR8, c[0x0][0xb28] ;  /* 0x00016500ff0877ac */ /* 0x000e620008000a00 */
[----:B------:R-:W-:Y:S02]  /*2410*/  UISETP.NE.AND UP3, UPT, UR42, 0x1, UPT ;  /* 0x000000012a00788c */ /* 0x000fe4000bf65270 */
[----:B--2---:R-:W-:Y:S02]  /*2420*/  UIMAD.WIDE.U32 UR6, UR44, UR15, URZ ;  /* 0x0000000f2c0672a5 */ /* 0x004fe4000f8e00ff */
[----:B------:R-:W-:Y:S02]  /*2430*/  UIMAD.WIDE.U32 UR4, UR45, UR12, URZ ;  /* 0x0000000c2d0472a5 */ /* 0x000fe4000f8e00ff */
[----:B------:R-:W-:-:S02]  /*2440*/  UISETP.NE.AND UP0, UPT, UR14, 0x1, UPT ;  /* 0x000000010e00788c */ /* 0x000fc4000bf05270 */
[----:B------:R-:W-:Y:S01]  /*2450*/  UIMAD.WIDE.U32 UR18, UR37, UR15, URZ ;  /* 0x0000000f251272a5 */ /* 0x000fe2000f8e00ff */
[----:B------:R-:W-:Y:S02]  /*2460*/  UMOV UR6, UR7 ;  /* 0x0000000700067c82 */ /* 0x000fe40008000000 */
[----:B------:R-:W-:Y:S01]  /*2470*/  UMOV UR4, UR5 ;  /* 0x0000000500047c82 */ /* 0x000fe20008000000 */
[----:B---3--:R-:W-:Y:S02]  /*2480*/  USHF.R.U32.HI UR6, URZ, UR22, UR6 ;  /* 0x00000016ff067299 */ /* 0x008fe40008011606 */
[----:B----4-:R-:W-:Y:S02]  /*2490*/  UISETP.NE.AND UP2, UPT, UR20, 0x1, UPT ;  /* 0x000000011400788c */ /* 0x010fe4000bf45270 */
[----:B------:R-:W-:Y:S02]  /*24a0*/  USHF.R.U32.HI UR4, URZ, UR13, UR4 ;  /* 0x0000000dff047299 */ /* 0x000fe40008011604 */
[----:B------:R-:W-:-:S02]  /*24b0*/  USEL UR5, UR44, UR6, !UP0 ;  /* 0x000000062c057287 */ /* 0x000fc4000c000000 */
[----:B------:R-:W-:Y:S02]  /*24c0*/  USEL UR6, UR45, UR4, !UP2 ;  /* 0x000000042d067287 */ /* 0x000fe4000d000000 */
[----:B-1----:R-:W-:Y:S01]  /*24d0*/  UIMAD.WIDE.U32 UR10, UR5, UR8, URZ ;  /* 0x00000008050a72a5 */ /* 0x002fe2000f8e00ff */
[----:B------:R-:W-:Y:S01]  /*24e0*/  UMOV UR4, UR19 ;  /* 0x0000001300047c82 */ /* 0x000fe20008000000 */
[----:B------:R-:W-:Y:S02]  /*24f0*/  UIMAD.WIDE.U32 UR16, UR43, UR12, URZ ;  /* 0x0000000c2b1072a5 */ /* 0x000fe4000f8e00ff */
[----:B------:R-:W-:-:S03]  /*2500*/  UIMAD.WIDE.U32 UR18, UR6, UR8, URZ ;  /* 0x00000008061272a5 */ /* 0x000fc6000f8e00ff */
[----:B------:R-:W-:Y:S01]  /*2510*/  UMOV UR10, UR11 ;  /* 0x0000000b000a7c82 */ /* 0x000fe20008000000 */
[----:B------:R-:W-:Y:S02]  /*2520*/  USHF.R.U32.HI UR4, URZ, UR22, UR4 ;  /* 0x00000016ff047299 */ /* 0x000fe40008011604 */
[----:B------:R-:W-:Y:S01]  /*2530*/  @UP3 USHF.R.U32.HI UR5, URZ, UR9, UR10 ;  /* 0x00000009ff053299 */ /* 0x000fe2000801160a */
[----:B------:R-:W-:Y:S01]  /*2540*/  UMOV UR16, UR17 ;  /* 0x0000001100107c82 */ /* 0x000fe20008000000 */
[----:B------:R-:W-:Y:S01]  /*2550*/  UMOV UR18, UR19 ;  /* 0x0000001300127c82 */ /* 0x000fe20008000000 */
[----:B------:R-:W-:Y:S02]  /*2560*/  USHF.R.U32.HI UR13, URZ, UR13, UR16 ;  /* 0x0000000dff0d7299 */ /* 0x000fe40008011610 */
[----:B------:R-:W-:Y:S02]  /*2570*/  USEL UR4, UR37, UR4, !UP0 ;  /* 0x0000000425047287 */ /* 0x000fe4000c000000 */
[----:B------:R-:W-:-:S02]  /*2580*/  @UP3 USHF.R.U32.HI UR6, URZ, UR9, UR18 ;  /* 0x00000009ff063299 */ /* 0x000fc40008011612 */
[----:B------:R-:W-:Y:S02]  /*2590*/  UIMAD UR7, UR42, UR5, URZ ;  /* 0x000000052a0772a4 */ /* 0x000fe4000f8e02ff */
[----:B------:R-:W-:Y:S02]  /*25a0*/  USEL UR5, UR43, UR13, !UP2 ;  /* 0x0000000d2b057287 */ /* 0x000fe4000d000000 */
[----:B------:R-:W-:Y:S02]  /*25b0*/  UIMAD UR10, UR42, UR6, URZ ;  /* 0x000000062a0a72a4 */ /* 0x000fe4000f8e02ff */
[----:B------:R-:W-:Y:S02]  /*25c0*/  UISETP.GE.AND UP0, UPT, UR4, UR7, UPT ;  /* 0x000000070400728c */ /* 0x000fe4000bf06270 */
[----:B------:R-:W-:Y:S02]  /*25d0*/  UIMAD.WIDE.U32 UR12, UR4, UR8, URZ ;  /* 0x00000008040c72a5 */ /* 0x000fe4000f8e00ff */
[----:B------:R-:W-:-:S02]  /*25e0*/  UISETP.GE.OR UP0, UPT, UR5, UR10, UP0 ;  /* 0x0000000a0500728c */ /* 0x000fc40008706670 */
        /* <DEDUP_REMOVED lines=19> */
.L_x_40:
[----:B------:R-:W2:Y:S02]  /*2720*/  LDCU UR4, c[0x0][0xb30] ;  /* 0x00016600ff0477ac */ /* 0x000ea40008000800 */
[----:B--2---:R-:W-:-:S09]  /*2730*/  UISETP.NE.AND UP0, UPT, UR4, 0x1, UPT ;  /* 0x000000010400788c */ /* 0x004fd2000bf05270 */
[----:B------:R-:W-:Y:S05]  /*2740*/  BRA.U UP0, `(.L_x_41) ;  /* 0x0000000100447547 */ /* 0x000fea000b800000 */
[----:B------:R-:W2:Y:S01]  /*2750*/  LDCU.128 UR8, c[0x0][0xb10] ;  /* 0x00016200ff0877ac */ /* 0x000ea20008000c00 */
[----:B------:R-:W3:Y:S01]  /*2760*/  LDCU UR12, c[0x0][0xb0c] ;  /* 0x00016180ff0c77ac */ /* 0x000ee20008000800 */
[----:B------:R-:W4:Y:S01]  /*2770*/  LDCU UR13, c[0x0][0xb20] ;  /* 0x00016400ff0d77ac */ /* 0x000f220008000800 */
[----:B--2---:R-:W-:Y:S02]  /*2780*/  UIMAD.WIDE.U32 UR6, UR43, UR8, URZ ;  /* 0x000000082b0672a5 */ /* 0x004fe4000f8e00ff */
[----:B------:R-:W-:Y:S02]  /*2790*/  UIMAD.WIDE.U32 UR4, UR37, UR11, URZ ;  /* 0x0000000b250472a5 */ /* 0x000fe4000f8e00ff */
[----:B---3--:R-:W-:Y:S02]  /*27a0*/  UISETP.NE.AND UP2, UPT, UR12, 0x1, UPT ;  /* 0x000000010c00788c */ /* 0x008fe4000bf45270 */
[----:B------:R-:W-:Y:S01]  /*27b0*/  UISETP.NE.AND UP0, UPT, UR10, 0x1, UPT ;  /* 0x000000010a00788c */ /* 0x000fe2000bf05270 */
[----:B------:R-:W-:-:S02]  /*27c0*/  UMOV UR6, UR7 ;  /* 0x0000000700067c82 */ /* 0x000fc40008000000 */
[----:B------:R-:W-:Y:S01]  /*27d0*/  UMOV UR4, UR5 ;  /* 0x0000000500047c82 */ /* 0x000fe20008000000 */
[----:B------:R-:W-:Y:S02]  /*27e0*/  USHF.R.U32.HI UR9, URZ, UR9, UR6 ;  /* 0x00000009ff097299 */ /* 0x000fe40008011606 */
[----:B----4-:R-:W-:Y:S02]  /*27f0*/  USHF.R.U32.HI UR4, URZ, UR13, UR4 ;  /* 0x0000000dff047299 */ /* 0x010fe40008011604 */
[----:B------:R-:W-:Y:S02]  /*2800*/  USEL UR5, UR43, UR9, !UP2 ;  /* 0x000000092b057287 */ /* 0x000fe4000d000000 */
[----:B------:R-:W-:-:S04]  /*2810*/  USEL UR4, UR37, UR4, !UP0 ;  /* 0x0000000425047287 */ /* 0x000fc8000c000000 */
[----:B------:R-:W-:Y:S02]  /*2820*/  UIADD3 UR6, UPT, UPT, UR5, -UR4, URZ ;  /* 0x8000000405067290 */ /* 0x000fe4000fffe0ff */
[----:B------:R-:W-:Y:S02]  /*2830*/  UIADD3 UR4, UPT, UPT, -UR5, UR4, URZ ;  /* 0x0000000405047290 */ /* 0x000fe4000fffe1ff */
[----:B------:R-:W-:Y:S02]  /*2840*/  UIMAD UR37, UR6, UR10, UR37 ;  /* 0x0000000a062572a4 */ /* 0x000fe4000f8e0225 */
[----:B------:R-:W-:-:S12]  /*2850*/  UIMAD UR43, UR4, UR12, UR43 ;  /* 0x0000000c042b72a4 */ /* 0x000fd8000f8e022b */
.L_x_41:
[----:B------:R-:W-:Y:S01]  /*2860*/  VIADD R11, R11, 0x1 ;  /* 0x000000010b0b7836 */ /* 0x000fe20000000000 */
[----:B------:R-:W-:Y:S01]  /*2870*/  R2UR UR4, R82 ;  /* 0x00000000520472ca */ /* 0x000fe200000e0000 */
[----:B------:R-:W-:Y:S01]  /*2880*/  UIADD3 UR20, UPT, UPT, UR37, UR63, URZ ;  /* 0x0000003f25147290 */ /* 0x000fe2000fffe0ff */
[----:B------:R-:W-:Y:S02]  /*2890*/  PLOP3.LUT P1, PT, PT, PT, PT, 0x80, 0x8 ;  /* 0x000000000008781c */ /* 0x000fe40003f2f070 */
[----:B------:R-:W-:-:S04]  /*28a0*/  ISETP.NE.AND P0, PT, R11, 0x2, PT ;  /* 0x000000020b00780c */ /* 0x000fc80003f05270 */
[----:B------:R-:W-:Y:S02]  /*28b0*/  SEL R3, RZ, 0x1, P0 ;  /* 0x00000001ff037807 */ /* 0x000fe40000000000 */
[----:B------:R-:W-:Y:S02]  /*28c0*/  SEL R11, R11, RZ, P0 ;  /* 0x000000ff0b0b7207 */ /* 0x000fe40000000000 */
[----:B------:R-:W-:Y:S01]  /*28d0*/  LOP3.LUT R10, R10, R3, RZ, 0x3c, !PT ;  /* 0x000000030a0a7212 */ /* 0x000fe200078e3cff */
[----:B------:R-:W-:Y:S01]  /*28e0*/  UIADD3 UR16, UPT, UPT, UR43, UR4, URZ ;  /* 0x000000042b107290 */ /* 0x000fe2000fffe0ff */
[----:B------:R-:W-:Y:S11]  /*28f0*/  BRA.U UP1, `(.L_x_42) ;  /* 0xffffffed01d87547 */ /* 0x000ff6000b83ffff */
[----:B------:R-:W-:Y:S01]  /*2900*/  UIADD3 UR21, UPT, UPT, UR21, 0x18, URZ ;  /* 0x0000001815157890 */ /* 0x000fe2000fffe0ff */
[----:B------:R-:W-:-:S03]  /*2910*/  SHF.L.U32 R3, R12, 0x1f, RZ ;  /* 0x0000001f0c037819 */ /* 0x000fc600000006ff */
[----:B------:R-:W-:-:S09]  /*2920*/  ULEA UR4, UR23, UR21, 0x3 ;  /* 0x0000001517047291 */ /* 0x000fd2000f8e18ff */
[----:B------:R-:W2:Y:S02]  /*2930*/  SYNCS.PHASECHK.TRANS64.TRYWAIT P0, [UR4], R3 ;  /* 0x00000003ff0075a7 */ /* 0x000ea40008001104 */
[----:B--2---:R-:W-:Y:S05]  /*2940*/  @!P0 BRA `(.L_x_43) ;  /* 0x0000006c00c48947 */ /* 0x004fea0003800000 */
.L_x_142:
[----:B------:R-:W-:-:S04]  /*2950*/  UIADD3 UR4, UPT, UPT, UR23, 0x1, URZ ;  /* 0x0000000117047890 */ /* 0x000fc8000fffe0ff */
[----:B------:R-:W-:-:S04]  /*2960*/  UISETP.NE.AND UP0, UPT, UR4, 0x3, UPT ;  /* 0x000000030400788c */ /* 0x000fc8000bf05270 */
[----:B------:R-:W-:Y:S02]  /*2970*/  USEL UR6, URZ, 0x1, UP0 ;  /* 0x00000001ff067887 */ /* 0x000fe40008000000 */
[----:B------:R-:W-:-:S04]  /*2980*/  USEL UR4, UR4, URZ, UP0 ;  /* 0x000000ff04047287 */ /* 0x000fc80008000000 */
[----:B------:R-:W-:Y:S01]  /*2990*/  ULEA UR5, UR4, UR21, 0x3 ;  /* 0x0000001504057291 */ /* 0x000fe2000f8e18ff */
[----:B------:R-:W-:-:S04]  /*29a0*/  LOP3.LUT R12, R12, UR6, RZ, 0x3c, !PT ;  /* 0x000000060c0c7c12 */ /* 0x000fc8000f8e3cff */
[----:B-1----:R-:W-:-:S04]  /*29b0*/  SHF.L.U32 R3, R12, 0x1f, RZ ;  /* 0x0000001f0c037819 */ /* 0x002fc800000006ff */
[----:B------:R-:W1:Y:S02]  /*29c0*/  SYNCS.PHASECHK.TRANS64.TRYWAIT P0, [UR5], R3 ;  /* 0x00000003ff0075a7 */ /* 0x000e640008001105 */
[----:B-1----:R-:W-:Y:S05]  /*29d0*/  @!P0 BRA `(.L_x_44) ;  /* 0x0000006c00b88947 */ /* 0x002fea0003800000 */
.L_x_144:
[----:B------:R-:W-:-:S04]  /*29e0*/  UIADD3 UR4, UPT, UPT, UR4, 0x1, URZ ;  /* 0x0000000104047890 */ /* 0x000fc8000fffe0ff */
[----:B------:R-:W-:-:S04]  /*29f0*/  UISETP.NE.AND UP0, UPT, UR4, 0x3, UPT ;  /* 0x000000030400788c */ /* 0x000fc8000bf05270 */
[----:B------:R-:W-:Y:S02]  /*2a00*/  USEL UR5, URZ, 0x1, UP0 ;  /* 0x00000001ff057887 */ /* 0x000fe40008000000 */
[----:B------:R-:W-:-:S04]  /*2a10*/  USEL UR4, UR4, URZ, UP0 ;  /* 0x000000ff04047287 */ /* 0x000fc80008000000 */
[----:B------:R-:W-:Y:S01]  /*2a20*/  ULEA UR4, UR4, UR21, 0x3 ;  /* 0x0000001504047291 */ /* 0x000fe2000f8e18ff */
[----:B-1----:R-:W-:-:S04]  /*2a30*/  LOP3.LUT R3, R12, UR5, RZ, 0x3c, !PT ;  /* 0x000000050c037c12 */ /* 0x002fc8000f8e3cff */
[----:B------:R-:W-:Y:S01]  /*2a40*/  SHF.L.U32 R3, R3, 0x1f, RZ ;  /* 0x0000001f03037819 */ /* 0x000fe200000006ff */
[----:B------:R-:W-:-:S07]  /*2a50*/  IMAD.U32 R0, RZ, RZ, UR4 ;  /* 0x00000004ff007e24 */ /* 0x000fce000f8e00ff */
.L_x_45:
[----:B-1----:R1:W2:Y:S02]  /*2a60*/  SYNCS.PHASECHK.TRANS64.TRYWAIT P0, [R0+URZ], R3 ;  /* 0x00000003000075a7 */ /* 0x0022a400080011ff */
[----:B--2---:R-:W-:Y:S05]  /*2a70*/  @!P0 NANOSLEEP.SYNCS 0x989680 ;  /* 0x009896800000895d */ /* 0x004fea0003900000 */
[----:B------:R-:W2:Y:S02]  /*2a80*/  @!P0 SYNCS.PHASECHK.TRANS64 P0, [R0+URZ], R3 ;  /* 0x00000003000085a7 */ /* 0x000ea400080010ff */
[----:B--2---:R-:W-:Y:S05]  /*2a90*/  @P0 EXIT ;  /* 0x000000000000094d */ /* 0x004fea0003800000 */
[----:B------:R-:W-:Y:S05]  /*2aa0*/  BRA `(.L_x_45) ;  /* 0xfffffffc00ec7947 */ /* 0x000fea000383ffff */
.L_x_22:
[----:B------:R-:W-:-:S04]  /*2ab0*/  UISETP.NE.AND UP0, UPT, UR47, URZ, UPT ;  /* 0x000000ff2f00728c */ /* 0x000fc8000bf05270 */
[----:B------:R-:W-:-:S09]  /*2ac0*/  UISETP.NE.OR UP0, UPT, UR17, 0x1, UP0 ;  /* 0x000000011100788c */ /* 0x000fd20008705670 */
[----:B------:R-:W-:Y:S05]  /*2ad0*/  BRA.U UP0, `(.L_x_46) ;  /* 0x0000000500487547 */ /* 0x000fea000b800000 */
[----:B------:R-:W-:Y:S01]  /*2ae0*/  ISETP.GE.U32.AND P2, PT, R0, 0x4, PT ;  /* 0x000000040000780c */ /* 0x000fe20003f46070 */
[----:B------:R-:W-:Y:S01]  /*2af0*/  IMAD.MOV.U32 R12, RZ, RZ, 0x1 ;  /* 0x00000001ff0c7424 */ /* 0x000fe200078e00ff */
[----:B------:R-:W-:Y:S02]  /*2b00*/  CS2R R10, SRZ ;  /* 0x00000000000a7805 */ /* 0x000fe4000001ff00 */
[----:B------:R-:W-:Y:S01]  /*2b10*/  CS2R R8, SRZ ;  /* 0x0000000000087805 */ /* 0x000fe2000001ff00 */
[----:B------:R-:W-:Y:S01]  /*2b20*/  UMOV UR6, 0x400 ;  /* 0x0000040000067882 */ /* 0x000fe20000000000 */
[----:B------:R-:W-:Y:S01]  /*2b30*/  UMOV UR5, URZ ;  /* 0x000000ff00057c82 */ /* 0x000fe20008000000 */
[----:B------:R-:W-:-:S12]  /*2b40*/  ULEA UR6, UR47, UR6, 0x18 ;  /* 0x000000062f067291 */ /* 0x000fd8000f8ec0ff */
.L_x_50:
[----:B------:R-:W-:Y:S02]  /*2b50*/  LEA R2, R8, UR6, 0x3 ;  /* 0x0000000608027c11 */ /* 0x000fe4000f8e18ff */
[----:B------:R-:W-:-:S03]  /*2b60*/  SHF.L.U32 R5, R9, 0x1f, RZ ;  /* 0x0000001f09057819 */ /* 0x000fc600000006ff */
[----:B------:R-:W-:Y:S01]  /*2b70*/  VIADD R4, R2, 0xf0 ;  /* 0x000000f002047836 */ /* 0x000fe20000000000 */
[----:B------:R-:W1:Y:S02]  /*2b80*/  SYNCS.PHASECHK.TRANS64.TRYWAIT P0, [R2+URZ+0xe0], R5 ;  /* 0x0000e005020075a7 */ /* 0x000e6400080011ff */
[----:B-1----:R-:W-:Y:S05]  /*2b90*/  @!P0 BRA `(.L_x_47) ;  /* 0x0000006c00608947 */ /* 0x002fea0003800000 */
.L_x_145:
[----:B------:R-:W-:Y:S01]  /*2ba0*/  ULEA UR4, UR5, UR6, 0x3 ;  /* 0x0000000605047291 */ /* 0x000fe2000f8e18ff */
[----:B------:R-:W-:Y:S02]  /*2bb0*/  PRMT R4, RZ, 0x654, R4 ;  /* 0x00000654ff047816 */ /* 0x000fe40000000004 */
[----:B-1----:R-:W-:Y:S01]  /*2bc0*/  SHF.L.U32 R5, R12, 0x1f, RZ ;  /* 0x0000001f0c057819 */ /* 0x002fe200000006ff */
[----:B------:R-:W-:Y:S01]  /*2bd0*/  UIADD3 UR7, UPT, UPT, UR4, 0x80, URZ ;  /* 0x0000008004077890 */ /* 0x000fe2000fffe0ff */
[----:B------:R1:W-:Y:S05]  /*2be0*/  SYNCS.ARRIVE.TRANS64.RED.A1T0 RZ, [R4+URZ], RZ ;  /* 0x000000ff04ff79a7 */ /* 0x0003ea00081004ff */
[----:B------:R-:W-:Y:S01]  /*2bf0*/  IMAD.U32 R7, RZ, RZ, UR7 ;  /* 0x00000007ff077e24 */ /* 0x000fe2000f8e00ff */
[----:B------:R-:W2:Y:S04]  /*2c00*/  SYNCS.PHASECHK.TRANS64.TRYWAIT P0, [UR4+0x90], R5 ;  /* 0x00009005ff0075a7 */ /* 0x000ea80008001104 */
[----:B------:R-:W-:Y:S01]  /*2c10*/  PRMT R6, R0, 0x654, R7 ;  /* 0x0000065400067816 */ /* 0x000fe20000000007 */
[----:B-1----:R-:W-:Y:S01]  /*2c20*/  @!P2 IMAD.MOV.U32 R4, RZ, RZ, 0x10 ;  /* 0x00000010ff04a424 */ /* 0x002fe200078e00ff */
[----:B--2---:R-:W-:Y:S06]  /*2c30*/  @!P0 BRA `(.L_x_48) ;  /* 0x0000006c004c8947 */ /* 0x004fec0003800000 */
.L_x_147:
[----:B------:R-:W-:Y:S01]  /*2c40*/  ULEA UR8, UR5, UR6, 0x4 ;  /* 0x0000000605087291 */ /* 0x000fe2000f8e20ff */
[----:B------:R-:W-:Y:S01]  /*2c50*/  SEL R3, R6, R3, !P2 ;  /* 0x0000000306037207 */ /* 0x000fe20005000000 */
[----:B------:R-:W-:Y:S01]  /*2c60*/  UIADD3 UR9, UPT, UPT, UR4, 0x80, URZ ;  /* 0x0000008004097890 */ /* 0x000fe2000fffe0ff */
[----:B-1----:R-:W-:Y:S01]  /*2c70*/  LEA R2, R11, UR6, 0x3 ;  /* 0x000000060b027c11 */ /* 0x002fe2000f8e18ff */
[----:B------:R-:W-:Y:S01]  /*2c80*/  UIADD3 UR8, UPT, UPT, UR8, 0x110, URZ ;  /* 0x0000011008087890 */ /* 0x000fe2000fffe0ff */
[----:B------:R-:W-:Y:S01]  /*2c90*/  SHF.L.U32 R5, R10, 0x1f, RZ ;  /* 0x0000001f0a057819 */ /* 0x000fe200000006ff */
[----:B------:R1:W-:Y:S01]  /*2ca0*/  @!P2 SYNCS.ARRIVE.TRANS64.RED RZ, [R3+URZ], R4 ;  /* 0x0000000403ffa9a7 */ /* 0x0003e200080004ff */
[----:B------:R-:W-:Y:S01]  /*2cb0*/  UIADD3 UR4, UPT, UPT, UR5, 0x1, URZ ;  /* 0x0000000105047890 */ /* 0x000fe2000fffe0ff */
[----:B------:R-:W-:-:S03]  /*2cc0*/  VIADD R8, R8, 0x1 ;  /* 0x0000000108087836 */ /* 0x000fc60000000000 */
[----:B------:R-:W-:Y:S02]  /*2cd0*/  UISETP.NE.AND UP0, UPT, UR4, 0x2, UPT ;  /* 0x000000020400788c */ /* 0x000fe4000bf05270 */
[----:B------:R-:W-:Y:S06]  /*2ce0*/  UGETNEXTWORKID.BROADCAST [UR8], [UR9] ;  /* 0x00000000080073ca */ /* 0x000fec0008000100 */
[----:B------:R-:W-:Y:S01]  /*2cf0*/  USEL UR7, URZ, 0x1, UP0 ;  /* 0x00000001ff077887 */ /* 0x000fe20008000000 */
[----:B------:R-:W-:Y:S01]  /*2d00*/  ISETP.NE.AND P0, PT, R8, 0x2, PT ;  /* 0x000000020800780c */ /* 0x000fe20003f05270 */
[----:B------:R-:W-:Y:S01]  /*2d10*/  USEL UR5, UR4, URZ, UP0 ;  /* 0x000000ff04057287 */ /* 0x000fe20008000000 */
[----:B------:R-:W2:Y:S03]  /*2d20*/  SYNCS.PHASECHK.TRANS64.TRYWAIT P1, [R2+URZ+0x80], R5 ;  /* 0x00008005020075a7 */ /* 0x000ea600080211ff */
[----:B------:R-:W-:Y:S01]  /*2d30*/  LOP3.LUT R12, R12, UR7, RZ, 0x3c, !PT ;  /* 0x000000070c0c7c12 */ /* 0x000fe2000f8e3cff */
[----:B-12---:R-:W-:Y:S07]  /*2d40*/  @!P1 BRA `(.L_x_49) ;  /* 0x0000006c00209947 */ /* 0x006fee0003800000 */
.L_x_148:
[C---:B------:R-:W-:Y:S01]  /*2d50*/  LEA R4, R11.reuse, UR6, 0x4 ;  /* 0x000000060b047c11 */ /* 0x040fe2000f8e20ff */
[----:B-1----:R-:W-:Y:S01]  /*2d60*/  VIADD R2, R2, 0x90 ;  /* 0x0000009002027836 */ /* 0x002fe20000000000 */
[----:B------:R-:W-:Y:S01]  /*2d70*/  SEL R8, R8, RZ, P0 ;  /* 0x000000ff08087207 */ /* 0x000fe20000000000 */
[----:B------:R-:W-:-:S03]  /*2d80*/  VIADD R11, R11, 0x1 ;  /* 0x000000010b0b7836 */ /* 0x000fc60000000000 */
[----:B------:R-:W1:Y:S01]  /*2d90*/  LDS.128 R4, [R4+0x110] ;  /* 0x0001100004047984 */ /* 0x000e620000000c00 */
[----:B------:R-:W-:Y:S02]  /*2da0*/  PRMT R2, RZ, 0x654, R2 ;  /* 0x00000654ff027816 */ /* 0x000fe40000000002 */
[C---:B------:R-:W-:Y:S01]  /*2db0*/  ISETP.NE.AND P1, PT, R11.reuse, 0x2, PT ;  /* 0x000000020b00780c */ /* 0x040fe20003f25270 */
[----:B------:R-:W-:Y:S01]  /*2dc0*/  @!PT LDS RZ, [RZ] ;  /* 0x00000000fffff984 */ /* 0x000fe20000000800 */
[----:B------:R-:W-:Y:S01]  /*2dd0*/  @!PT LDS RZ, [RZ] ;  /* 0x00000000fffff984 */ /* 0x000fe20000000800 */
[----:B------:R-:W-:Y:S01]  /*2de0*/  @!PT LDS RZ, [RZ] ;  /* 0x00000000fffff984 */ /* 0x000fe20000000800 */
[----:B------:R-:W-:Y:S01]  /*2df0*/  @!PT LDS RZ, [RZ] ;  /* 0x00000000fffff984 */ /* 0x000fe20000000800 */
[----:B------:R2:W-:Y:S06]  /*2e00*/  MEMBAR.ALL.CTA ;  /* 0x0000000000007992 */ /* 0x0005ec0000008000 */
[----:B--2---:R-:W2:Y:S01]  /*2e10*/  FENCE.VIEW.ASYNC.S ;  /* 0x00000000000073c6 */ /* 0x004ea20000000000 */
[----:B------:R-:W-:Y:S01]  /*2e20*/  SEL R11, R11, RZ, P1 ;  /* 0x000000ff0b0b7207 */ /* 0x000fe20000800000 */
[----:B--2---:R2:W-:Y:S01]  /*2e30*/  SYNCS.ARRIVE.TRANS64.RED.A1T0 RZ, [R2+URZ], RZ ;  /* 0x000000ff02ff79a7 */ /* 0x0045e200081004ff */
[----:B-1----:R-:W-:-:S02]  /*2e40*/  LOP3.LUT P3, RZ, R6, 0x1, RZ, 0xc0, !PT ;  /* 0x0000000106ff7812 */ /* 0x002fc4000786c0ff */
[----:B------:R-:W-:-:S04]  /*2e50*/  SEL R5, RZ, 0x1, P1 ;  /* 0x00000001ff057807 */ /* 0x000fc80000800000 */
[----:B------:R-:W-:Y:S02]  /*2e60*/  LOP3.LUT R10, R10, R5, RZ, 0x3c, !PT ;  /* 0x000000050a0a7212 */ /* 0x000fe400078e3cff */
[----:B--2---:R-:W-:-:S04]  /*2e70*/  SEL R2, RZ, 0x1, P0 ;  /* 0x00000001ff027807 */ /* 0x004fc80000000000 */
[----:B------:R-:W-:Y:S01]  /*2e80*/  LOP3.LUT R9, R9, R2, RZ, 0x3c, !PT ;  /* 0x0000000209097212 */ /* 0x000fe200078e3cff */
[----:B------:R-:W-:Y:S06]  /*2e90*/  @P3 BRA `(.L_x_50) ;  /* 0xfffffffc002c3947 */ /* 0x000fec000383ffff */
[----:B------:R-:W-:Y:S01]  /*2ea0*/  ULEA UR4, UR5, UR6, 0x3 ;  /* 0x0000000605047291 */ /* 0x000fe2000f8e18ff */
[----:B------:R-:W-:-:S08]  /*2eb0*/  SHF.L.U32 R3, R12, 0x1f, RZ ;  /* 0x0000001f0c037819 */ /* 0x000fd000000006ff */
[----:B------:R-:W1:Y:S02]  /*2ec0*/  SYNCS.PHASECHK.TRANS64 P0, [UR4+0x90], R3 ;  /* 0x00009003ff0075a7 */ /* 0x000e640008001004 */
[----:B-1----:R-:W-:Y:S05]  /*2ed0*/  @P0 BRA `(.L_x_51) ;  /* 0x0000000000080947 */ /* 0x002fea0003800000 */
[----:B------:R-:W1:Y:S02]  /*2ee0*/  SYNCS.PHASECHK.TRANS64.TRYWAIT P0, [UR4+0x90], R3 ;  /* 0x00009003ff0075a7 */ /* 0x000e640008001104 */
[----:B-1----:R-:W-:Y:S05]  /*2ef0*/  @!P0 BRA `(.L_x_52) ;  /* 0x0000006800c88947 */ /* 0x002fea0003800000 */
.L_x_51:
[----:B------:R-:W-:-:S04]  /*2f00*/  UIADD3 UR7, UPT, UPT, UR5, 0x1, URZ ;  /* 0x0000000105077890 */ /* 0x000fc8000fffe0ff */
[----:B------:R-:W-:-:S04]  /*2f10*/  UISETP.NE.AND UP0, UPT, UR7, 0x2, UPT ;  /* 0x000000020700788c */ /* 0x000fc8000bf05270 */
[----:B------:R-:W-:Y:S02]  /*2f20*/  USEL UR8, URZ, 0x1, UP0 ;  /* 0x00000001ff087887 */ /* 0x000fe40008000000 */
[----:B------:R-:W-:-:S04]  /*2f30*/  USEL UR7, UR7, URZ, UP0 ;  /* 0x000000ff07077287 */ /* 0x000fc80008000000 */
[----:B------:R-:W-:Y:S01]  /*2f40*/  ULEA UR7, UR7, UR6, 0x3 ;  /* 0x0000000607077291 */ /* 0x000fe2000f8e18ff */
[----:B-1----:R-:W-:-:S04]  /*2f50*/  LOP3.LUT R3, R12, UR8, RZ, 0x3c, !PT ;  /* 0x000000080c037c12 */ /* 0x002fc8000f8e3cff */
[----:B------:R-:W-:-:S04]  /*2f60*/  SHF.L.U32 R0, R3, 0x1f, RZ ;  /* 0x0000001f03007819 */ /* 0x000fc800000006ff */
[----:B------:R-:W1:Y:S02]  /*2f70*/  SYNCS.PHASECHK.TRANS64 P0, [UR7+0x90], R0 ;  /* 0x00009000ff0075a7 */ /* 0x000e640008001007 */
[----:B-1----:R-:W-:Y:S05]  /*2f80*/  @P0 EXIT ;  /* 0x000000000000094d */ /* 0x002fea0003800000 */
[----:B------:R-:W-:Y:S02]  /*2f90*/  SHF.L.U32 R3, R3, 0x1f, RZ ;  /* 0x0000001f03037819 */ /* 0x000fe400000006ff */
[----:B------:R-:W-:-:S07]  /*2fa0*/  MOV R0, UR7 ;  /* 0x0000000700007c02 */ /* 0x000fce0008000f00 */
.L_x_53:
[----:B-1----:R1:W2:Y:S02]  /*2fb0*/  SYNCS.PHASECHK.TRANS64.TRYWAIT P0, [R0+URZ+0x90], R3 ;  /* 0x00009003000075a7 */ /* 0x0022a400080011ff */
[----:B--2---:R-:W-:Y:S05]  /*2fc0*/  @!P0 NANOSLEEP.SYNCS 0x989680 ;  /* 0x009896800000895d */ /* 0x004fea0003900000 */
[----:B------:R-:W2:Y:S02]  /*2fd0*/  @!P0 SYNCS.PHASECHK.TRANS64 P0, [R0+URZ+0x90], R3 ;  /* 0x00009003000085a7 */ /* 0x000ea400080010ff */
[----:B--2---:R-:W-:Y:S05]  /*2fe0*/  @P0 EXIT ;  /* 0x000000000000094d */ /* 0x004fea0003800000 */
[----:B------:R-:W-:Y:S05]  /*2ff0*/  BRA `(.L_x_53) ;  /* 0xfffffffc00ec7947 */ /* 0x000fea000383ffff */
.L_x_46:
[----:B------:R-:W-:Y:S05]  /*3000*/  BRA.U UP4, `(.L_x_54) ;  /* 0x00000011042c7547 */ /* 0x000fea000b800000 */
[----:B------:R-:W-:Y:S01]  /*3010*/  UMOV UR4, 0x40 ;  /* 0x0000004000047882 */ /* 0x000fe20000000000 */
[----:B------:R-:W-:Y:S01]  /*3020*/  NOP ;  /* 0x0000000000007918 */ /* 0x000fe20000000000 */
[----:B------:R-:W-:Y:S01]  /*3030*/  ULEA UR5, UR47, UR4, 0x18 ;  /* 0x000000042f057291 */ /* 0x000fe2000f8ec0ff */
[----:B------:R-:W-:Y:S02]  /*3040*/  UMOV UR6, 0x400 ;  /* 0x0000040000067882 */ /* 0x000fe40000000000 */
[----:B------:R-:W-:-:S06]  /*3050*/  ULEA UR6, UR47, UR6, 0x18 ;  /* 0x000000062f067291 */ /* 0x000fcc000f8ec0ff */
[----:B------:R-:W1:Y:S02]  /*3060*/  LDS.U8 R0, [UR5+0x1c] ;  /* 0x00001c05ff007984 */ /* 0x000e640008000000 */
[----:B-1----:R-:W-:-:S13]  /*3070*/  ISETP.NE.AND P0, PT, R0, RZ, PT ;  /* 0x000000ff0000720c */ /* 0x002fda0003f05270 */
[----:B------:R-:W-:Y:S05]  /*3080*/  @P0 BRA `(.L_x_55) ;  /* 0x0000000000580947 */ /* 0x000fea0003800000 */
[----:B------:R-:W-:-:S13]  /*3090*/  ELECT P0, URZ, PT ;  /* 0x0000000000ff782f */ /* 0x000fda0003800000 */
[----:B------:R-:W-:Y:S05]  /*30a0*/  @!P0 BRA `(.L_x_56) ;  /* 0x0000000000608947 */ /* 0x000fea0003800000 */
[----:B------:R-:W-:Y:S01]  /*30b0*/  UMOV UR4, 0x10 ;  /* 0x0000001000047882 */ /* 0x000fe20000000000 */
[----:B------:R-:W-:Y:S01]  /*30c0*/  HFMA2 R0, -RZ, RZ, 0, 5.9604644775390625e-08 ;  /* 0x00000001ff007431 */ /* 0x000fe200000001ff */
[----:B------:R-:W-:-:S03]  /*30d0*/  MOV R3, 0xffff ;  /* 0x0000ffff00037802 */ /* 0x000fc60000000f00 */
[----:B------:R-:W-:Y:S04]  /*30e0*/  DEPBAR.LE SB1, 0x36 ;  /* 0x00009d800000791a */ /* 0x000fe80000000000 */
[----:B------:R-:W1:Y:S02]  /*30f0*/  UTCATOMSWS.FIND_AND_SET.ALIGN UP0, UR4, UR4 ;  /* 0x00000004000475e3 */ /* 0x000e640008000800 */
[----:B-1----:R-:W-:Y:S01]  /*3100*/  MOV R4, UR4 ;  /* 0x0000000400047c02 */ /* 0x002fe20008000f00 */
[----:B------:R-:W-:Y:S06]  /*3110*/  BRA.U UP0, `(.L_x_57) ;  /* 0x0000000100187547 */ /* 0x000fec000b800000 */
.L_x_58:
[----:B------:R-:W-:Y:S05]  /*3120*/  NANOSLEEP 0x64 ;  /* 0x000000640000795d */ /* 0x000fea0003800000 */
[----:B------:R-:W-:-:S05]  /*3130*/  UMOV UR4, 0x10 ;  /* 0x0000001000047882 */ /* 0x000fca0000000000 */
[----:B------:R-:W-:Y:S04]  /*3140*/  DEPBAR.LE SB1, 0x36 ;  /* 0x00009d800000791a */ /* 0x000fe80000000000 */
[----:B------:R-:W1:Y:S02]  /*3150*/  UTCATOMSWS.FIND_AND_SET.ALIGN UP0, UR4, UR4 ;  /* 0x00000004000475e3 */ /* 0x000e640008000800 */
[----:B-1----:R-:W-:Y:S01]  /*3160*/  MOV R4, UR4 ;  /* 0x0000000400047c02 */ /* 0x002fe20008000f00 */
[----:B------:R-:W-:Y:S05]  /*3170*/  BRA.U !UP0, `(.L_x_58) ;  /* 0xfffffffd08e87547 */ /* 0x000fea000b83ffff */
.L_x_57:
[-C--:B------:R-:W-:Y:S02]  /*3180*/  SHF.L.U32 R3, R3, R4.reuse, RZ ;  /* 0x0000000403037219 */ /* 0x080fe400000006ff */
[----:B------:R-:W-:Y:S01]  /*3190*/  SHF.L.U32 R0, R0, R4, RZ ;  /* 0x0000000400007219 */ /* 0x000fe200000006ff */
[----:B------:R-:W-:Y:S02]  /*31a0*/  IMAD.SHL.U32 R4, R4, 0x20, RZ ;  /* 0x0000002004047824 */ /* 0x000fe400078e00ff */
[----:B------:R1:W-:Y:S04]  /*31b0*/  ATOMS.OR RZ, [UR5+0x14], R3 ;  /* 0x00001403ffff798c */ /* 0x0003e8000b000005 */
[----:B------:R1:W-:Y:S04]  /*31c0*/  ATOMS.OR RZ, [UR5+0x18], R0 ;  /* 0x00001800ffff798c */ /* 0x0003e8000b000005 */
[----:B------:R1:W-:Y:S01]  /*31d0*/  STS [UR6+0x130], R4 ;  /* 0x00013004ff007988 */ /* 0x0003e20008000806 */
[----:B------:R-:W-:Y:S05]  /*31e0*/  BRA `(.L_x_56) ;  /* 0x0000000000107947 */ /* 0x000fea0003800000 */
.L_x_55:
[----:B------:R-:W-:Y:S02]  /*31f0*/  MOV R0, 0xffffffff ;  /* 0xffffffff00007802 */ /* 0x000fe40000000f00 */
[----:B------:R-:W-:-:S03]  /*3200*/  MOV R4, 0x3230 ;  /* 0x0000323000047802 */ /* 0x000fc60000000f00 */
[----:B------:R1:W-:Y:S04]  /*3210*/  STS [UR6+0x130], R0 ;  /* 0x00013000ff007988 */ /* 0x0003e80008000806 */
[----:B-1---5:R-:W-:Y:S05]  /*3220*/  CALL.REL.NOINC `($__internal_1_$__cuda_sm10x_tcgen05_guardrail_trap_phase_invalid_during_alloc) ;  /* 0x0000007000147944 */ /* 0x022fea0003c00000 */
.L_x_56:
[----:B------:R-:W-:Y:S05]  /*3230*/  WARPSYNC.ALL ;  /* 0x0000000000007948 */ /* 0x000fea0003800000 */
[----:B------:R-:W2:Y:S01]  /*3240*/  S2UR UR4, SR_CgaCtaId ;  /* 0x00000000000479c3 */ /* 0x000ea20000008800 */
[----:B------:R-:W-:Y:S01]  /*3250*/  UMOV UR41, 0x400 ;  /* 0x0000040000297882 */ /* 0x000fe20000000000 */
[----:B------:R-:W-:-:S06]  /*3260*/  NOP ;  /* 0x0000000000007918 */ /* 0x000fcc0000000000 */
[----:B------:R-:W-:Y:S06]  /*3270*/  BAR.ARV 0x6, 0xa0 ;  /* 0x0182800000007b1d */ /* 0x000fec0000002000 */
[----:B------:R-:W3:Y:S01]  /*3280*/  LDCU UR6, c[0x0][0x38c] ;  /* 0x00007180ff0677ac */ /* 0x000ee20008000800 */
[----:B------:R-:W-:Y:S01]  /*3290*/  LOP3.LUT R2, R2, 0xffff, RZ, 0xc0, !PT ;  /* 0x0000ffff02027812 */ /* 0x000fe200078ec0ff */
[----:B------:R-:W-:Y:S01]  /*32a0*/  IMAD.MOV.U32 R11, RZ, RZ, 0x1 ;  /* 0x00000001ff0b7424 */ /* 0x000fe200078e00ff */
[----:B------:R-:W-:Y:S01]  /*32b0*/  CS2R R8, SRZ ;  /* 0x0000000000087805 */ /* 0x000fe2000001ff00 */
[----:B------:R-:W4:Y:S01]  /*32c0*/  LDCU UR7, c[0x0][0x38c] ;  /* 0x00007180ff0777ac */ /* 0x000f220008000800 */
[----:B------:R-:W-:Y:S01]  /*32d0*/  R2UR UR42, R2 ;  /* 0x00000000022a72ca */ /* 0x000fe200000e0000 */
[----:B------:R-:W-:Y:S01]  /*32e0*/  IMAD.MOV.U32 R10, RZ, RZ, RZ ;  /* 0x000000ffff0a7224 */ /* 0x000fe200078e00ff */
[----:B------:R-:W-:Y:S01]  /*32f0*/  UMOV UR46, URZ ;  /* 0x000000ff002e7c82 */ /* 0x000fe20008000000 */
[----:B------:R-:W-:Y:S01]  /*3300*/  UMOV UR39, URZ ;  /* 0x000000ff00277c82 */ /* 0x000fe20008000000 */
[----:B--2---:R-:W-:Y:S01]  /*3310*/  ULEA UR41, UR4, UR41, 0x18 ;  /* 0x0000002904297291 */ /* 0x004fe2000f8ec0ff */
[----:B------:R-:W-:Y:S01]  /*3320*/  UMOV UR62, 0x0 ;  /* 0x00000000003e7882 */ /* 0x000fe20000000000 */
[----:B------:R-:W-:-:S02]  /*3330*/  UMOV UR63, 0x8200010 ;  /* 0x08200010003f7882 */ /* 0x000fc40000000000 */
[----:B------:R-:W-:Y:S02]  /*3340*/  UIADD3 UR5, UPT, UPT, UR41, 0x8400, URZ ;  /* 0x0000840029057890 */ /* 0x000fe4000fffe0ff */
[----:B------:R-:W-:Y:S02]  /*3350*/  UIADD3 UR4, UPT, UPT, UR41, 0x20400, URZ ;  /* 0x0002040029047890 */ /* 0x000fe4000fffe0ff */
[----:B---3--:R-:W-:Y:S01]  /*3360*/  UIADD3 UR6, UPT, UPT, UR6, 0x7f, URZ ;  /* 0x0000007f06067890 */ /* 0x008fe2000fffe0ff */
[----:B-1----:R-:W1:Y:S01]  /*3370*/  LDS R0, [UR41+0x130] ;  /* 0x00013029ff007984 */ /* 0x002e620008000800 */
[----:B------:R-:W-:Y:S02]  /*3380*/  USHF.R.U32.HI UR5, URZ, 0x4, UR5 ;  /* 0x00000004ff057899 */ /* 0x000fe40008011605 */
[----:B------:R-:W-:Y:S02]  /*3390*/  USHF.R.S32.HI UR47, URZ, 0x1f, UR6 ;  /* 0x0000001fff2f7899 */ /* 0x000fe40008011406 */
[----:B------:R-:W-:-:S02]  /*33a0*/  USHF.R.U32.HI UR4, URZ, 0x4, UR4 ;  /* 0x00000004ff047899 */ /* 0x000fc40008011604 */
[----:B------:R-:W-:Y:S02]  /*33b0*/  ULEA.HI UR47, UR47, UR6, URZ, 0x7 ;  /* 0x000000062f2f7291 */ /* 0x000fe4000f8f38ff */
[----:B------:R-:W-:Y:S02]  /*33c0*/  ULOP3.LUT UR5, UR5, 0x3fff, URZ, 0xc0, !UPT ;  /* 0x00003fff05057892 */ /* 0x000fe4000f8ec0ff */
[----:B------:R-:W-:Y:S02]  /*33d0*/  USHF.R.S32.HI UR47, URZ, 0x7, UR47 ;  /* 0x00000007ff2f7899 */ /* 0x000fe4000801142f */
[----:B------:R-:W-:Y:S02]  /*33e0*/  ULOP3.LUT UR4, UR4, 0x3fff, URZ, 0xc0, !UPT ;  /* 0x00003fff04047892 */ /* 0x000fe4000f8ec0ff */
[----:B------:R-:W-:Y:S01]  /*33f0*/  UISETP.LT.AND UP0, UPT, UR47, 0x1, UPT ;  /* 0x000000012f00788c */ /* 0x000fe2000bf01270 */
[----:B------:R-:W-:Y:S01]  /*3400*/  UMOV UR60, 0x0 ;  /* 0x00000000003c7882 */ /* 0x000fe20000000000 */
[----:B------:R-:W-:-:S02]  /*3410*/  UMOV UR61, 0x8200010 ;  /* 0x08200010003d7882 */ /* 0x000fc40000000000 */
[----:B------:R-:W-:Y:S01]  /*3420*/  USEL UR64, UR47, 0x1, !UP0 ;  /* 0x000000012f407887 */ /* 0x000fe2000c000000 */
[----:B------:R-:W-:Y:S01]  /*3430*/  UMOV UR58, 0x0 ;  /* 0x00000000003a7882 */ /* 0x000fe20000000000 */
[----:B------:R-:W-:Y:S01]  /*3440*/  UMOV UR59, 0x8200010 ;  /* 0x08200010003b7882 */ /* 0x000fe20000000000 */
[----:B------:R-:W-:Y:S01]  /*3450*/  UMOV UR56, 0x0 ;  /* 0x0000000000387882 */ /* 0x000fe20000000000 */
[----:B------:R-:W-:Y:S01]  /*3460*/  UMOV UR57, 0x8200010 ;  /* 0x0820001000397882 */ /* 0x000fe20000000000 */
[----:B------:R-:W-:Y:S01]  /*3470*/  UMOV UR54, 0x0 ;  /* 0x0000000000367882 */ /* 0x000fe20000000000 */
[----:B------:R-:W-:Y:S01]  /*3480*/  UMOV UR55, 0x8200010 ;  /* 0x0820001000377882 */ /* 0x000fe20000000000 */
[----:B------:R-:W-:Y:S01]  /*3490*/  UMOV UR52, 0x0 ;  /* 0x0000000000347882 */ /* 0x000fe20000000000 */
[----:B------:R-:W-:Y:S01]  /*34a0*/  UMOV UR53, 0x8200010 ;  /* 0x0820001000357882 */ /* 0x000fe20000000000 */
[----:B------:R-:W-:Y:S02]  /*34b0*/  ULOP3.LUT UR43, UR5, 0x10000, URZ, 0xfc, !UPT ;  /* 0x00010000052b7892 */ /* 0x000fe4000f8efcff */
[----:B------:R-:W-:-:S02]  /*34c0*/  ULOP3.LUT UR44, UR4, 0x10000, URZ, 0xfc, !UPT ;  /* 0x00010000042c7892 */ /* 0x000fc4000f8efcff */
[----:B------:R-:W-:Y:S02]  /*34d0*/  UIADD3 UR64, UPT, UPT, -UR64, URZ, URZ ;  /* 0x000000ff40407290 */ /* 0x000fe4000fffe1ff */
[----:B----4-:R-:W-:Y:S01]  /*34e0*/  UISETP.GE.AND UP4, UPT, UR7, 0x1, UPT ;  /* 0x000000010700788c */ /* 0x010fe2000bf86270 */
[----:B------:R-:W-:Y:S01]  /*34f0*/  UMOV UR50, 0x0 ;  /* 0x0000000000327882 */ /* 0x000fe20000000000 */
[----:B------:R-:W-:Y:S01]  /*3500*/  UMOV UR51, 0x8200010 ;  /* 0x0820001000337882 */ /* 0x000fe20000000000 */
[----:B------:R-:W-:Y:S01]  /*3510*/  UMOV UR48, 0x0 ;  /* 0x0000000000307882 */ /* 0x000fe20000000000 */
[----:B-1----:R-:W-:Y:S01]  /*3520*/  R2UR UR65, R0 ;  /* 0x00000000004172ca */ /* 0x002fe200000e0000 */
[----:B------:R-:W-:-:S14]  /*3530*/  UMOV UR49, 0x8200010 ;  /* 0x0820001000317882 */ /* 0x000fdc0000000000 */
.L_x_65:
[----:B------:R-:W-:Y:S02]  /*3540*/  LEA R0, R10, UR41, 0x3 ;  /* 0x000000290a007c11 */ /* 0x000fe4000f8e18ff */
[----:B------:R-:W-:Y:S02]  /*3550*/  SHF.L.U32 R5, R9, 0x1f, RZ ;  /* 0x0000001f09057819 */ /* 0x000fe400000006ff */
[----:B------:R-:W-:Y:S01]  /*3560*/  PLOP3.LUT P0, PT, PT, PT, UP4, 0x80, 0x8 ;  /* 0x000000000008781c */ /* 0x000fe20003f0f048 */
[----:B------:R-:W-:Y:S01]  /*3570*/  VIADD R3, R0, 0x90 ;  /* 0x0000009000037836 */ /* 0x000fe20000000000 */
[----:B-1----:R-:W1:Y:S02]  /*3580*/  SYNCS.PHASECHK.TRANS64.TRYWAIT P1, [R0+URZ+0x80], R5 ;  /* 0x00008005000075a7 */ /* 0x002e6400080211ff */
[----:B-1-3--:R-:W-:Y:S09]  /*3590*/  @!P1 BRA `(.L_x_59) ;  /* 0x0000006400389947 */ /* 0x00aff20003800000 */
.L_x_150:
[----:B------:R-:W-:Y:S01]  /*35a0*/  LEA R4, R10, UR41, 0x4 ;  /* 0x000000290a047c11 */ /* 0x000fe2000f8e20ff */
[----:B------:R-:W-:Y:S01]  /*35b0*/  @UP4 ULEA UR4, UR39, UR41, 0x3 ;  /* 0x0000002927044291 */ /* 0x000fe2000f8e18ff */
[----:B------:R-:W-:Y:S01]  /*35c0*/  PLOP3.LUT P2, PT, PT, PT, PT, 0x80, 0x8 ;  /* 0x000000000008781c */ /* 0x000fe20003f4f070 */
[----:B------:R-:W-:Y:S01]  /*35d0*/  ULEA UR45, UR46, UR41, 0x3 ;  /* 0x000000292e2d7291 */ /* 0x000fe2000f8e18ff */
[----:B------:R-:W-:Y:S01]  /*35e0*/  PRMT R3, RZ, 0x654, R3 ;  /* 0x00000654ff037816 */ /* 0x000fe20000000003 */
[----:B------:R-:W-:Y:S01]  /*35f0*/  ULEA UR36, UR46, UR65, 0x7 ;  /* 0x000000412e247291 */ /* 0x000fe2000f8e38ff */
[----:B-1----:R-:W1:Y:S01]  /*3600*/  LDS.128 R4, [R4+0x110] ;  /* 0x0001100004047984 */ /* 0x002e620000000c00 */
[----:B------:R-:W-:Y:S02]  /*3610*/  @P0 SHF.L.U32 R2, R8, 0x1f, RZ ;  /* 0x0000001f08020819 */ /* 0x000fe400000006ff */
[----:B------:R-:W-:Y:S01]  /*3620*/  SHF.L.U32 R0, R11, 0x1f, RZ ;  /* 0x0000001f0b007819 */ /* 0x000fe200000006ff */
[----:B------:R-:W-:Y:S01]  /*3630*/  @!PT LDS RZ, [RZ] ;  /* 0x00000000fffff984 */ /* 0x000fe20000000800 */
[----:B------:R-:W-:Y:S01]  /*3640*/  @!PT LDS RZ, [RZ] ;  /* 0x00000000fffff984 */ /* 0x000fe20000000800 */
[----:B------:R-:W-:Y:S01]  /*3650*/  @!PT LDS RZ, [RZ] ;  /* 0x00000000fffff984 */ /* 0x000fe20000000800 */
[----:B------:R-:W-:Y:S01]  /*3660*/  @!PT LDS RZ, [RZ] ;  /* 0x00000000fffff984 */ /* 0x000fe20000000800 */
[----:B------:R2:W-:Y:S06]  /*3670*/  MEMBAR.ALL.CTA ;  /* 0x0000000000007992 */ /* 0x0005ec0000008000 */
[----:B--2---:R-:W2:Y:S02]  /*3680*/  FENCE.VIEW.ASYNC.S ;  /* 0x00000000000073c6 */ /* 0x004ea40000000000 */
[----:B--2---:R2:W-:Y:S01]  /*3690*/  SYNCS.ARRIVE.TRANS64.RED.A1T0 RZ, [R3+URZ], RZ ;  /* 0x000000ff03ff79a7 */ /* 0x0045e200081004ff */
[----:B------:R2:W3:Y:S01]  /*36a0*/  @P0 SYNCS.PHASECHK.TRANS64.TRYWAIT P2, [UR4], R2 ;  /* 0x00000002ff0005a7 */ /* 0x0004e20008041104 */
[----:B-1----:R-:W-:Y:S01]  /*36b0*/  LOP3.LUT P1, RZ, R6, 0x1, RZ, 0xc0, !PT ;  /* 0x0000000106ff7812 */ /* 0x002fe2000782c0ff */
[----:B------:R-:W1:Y:S02]  /*36c0*/  SYNCS.PHASECHK.TRANS64.TRYWAIT P0, [UR45+0xc0], R0 ;  /* 0x0000c000ff0075a7 */ /* 0x000e64000800112d */
[----:B-123--:R-:W-:Y:S10]  /*36d0*/  @!P0 BRA `(.L_x_60) ;  /* 0x0000006000fc8947 */ /* 0x00eff40003800000 */
.L_x_152:
[----:B------:R-:W-:Y:S01]  /*36e0*/  IADD3 R10, PT, PT, R10, 0x1, RZ ;  /* 0x000000010a0a7810 */ /* 0x000fe20007ffe0ff */
[----:B------:R-:W-:Y:S06]  /*36f0*/  BRA.U !UP4, `(.L_x_61) ;  /* 0x000000050c107547 */ /* 0x000fec000b800000 */
[----:B------:R-:W-:Y:S01]  /*3700*/  UPLOP3.LUT UP2, UPT, UPT, UPT, UPT, 0x40, 0x4 ;  /* 0x000000000004789c */ /* 0x000fe20003f4e870 */
[----:B------:R-:W-:Y:S01]  /*3710*/  UMOV UR38, UR64 ;  /* 0x0000004000267c82 */ /* 0x000fe20008000000 */
[----:B------:R-:W-:Y:S01]  /*3720*/  UMOV UR37, UR47 ;  /* 0x0000002f00257c82 */ /* 0x000fe20008000000 */
[----:B------:R-:W-:-:S08]  /*3730*/  UMOV UR5, UR39 ;  /* 0x0000002700057c82 */ /* 0x000fd00008000000 */
.L_x_64:
[----:B------:R-:W-:Y:S02]  /*3740*/  UIADD3 UR38, UPT, UPT, UR38, 0x1, URZ ;  /* 0x0000000126267890 */ /* 0x000fe4000fffe0ff */
[----:B------:R-:W-:Y:S02]  /*3750*/  ULEA UR7, UR5, UR41, 0x3 ;  /* 0x0000002905077291 */ /* 0x000fe4000f8e18ff */
[----:B------:R-:W-:Y:S01]  /*3760*/  UISETP.NE.AND UP3, UPT, UR38, URZ, UPT ;  /* 0x000000ff2600728c */ /* 0x000fe2000bf65270 */
[----:B--23--:R-:W-:Y:S10]  /*3770*/  @P2 BRA `(.L_x_62) ;  /* 0x00000000000c2947 */ /* 0x00cff40003800000 */
[----:B-1----:R-:W-:Y:S04]  /*3780*/  SHF.L.U32 R3, R8, 0x1f, RZ ;  /* 0x0000001f08037819 */ /* 0x002fe800000006ff */
[----:B------:R-:W1:Y:S02]  /*3790*/  SYNCS.PHASECHK.TRANS64.TRYWAIT P0, [UR7], R3 ;  /* 0x00000003ff0075a7 */ /* 0x000e640008001107 */
[----:B-1----:R-:W-:Y:S05]  /*37a0*/  @!P0 BRA `(.L_x_63) ;  /* 0x0000006000e08947 */ /* 0x002fea0003800000 */
.L_x_62:
[----:B------:R-:W-:Y:S01]  /*37b0*/  UISETP.NE.AND UP0, UPT, UR37, 0x1, UPT ;  /* 0x000000012500788c */ /* 0x000fe2000bf05270 */
[----:B------:R-:W-:Y:S01]  /*37c0*/  PLOP3.LUT P2, PT, PT, PT, PT, 0x80, 0x8 ;  /* 0x000000000008781c */ /* 0x000fe20003f4f070 */
[----:B------:R-:W-:Y:S02]  /*37d0*/  UIADD3 UR4, UPT, UPT, UR5, 0x1, URZ ;  /* 0x0000000105047890 */ /* 0x000fe4000fffe0ff */
[----:B------:R-:W-:Y:S02]  /*37e0*/  UIADD3 UR40, UPT, UPT, UR7, 0x18, URZ ;  /* 0x0000001807287890 */ /* 0x000fe4000fffe0ff */
[----:B------:R-:W-:Y:S01]  /*37f0*/  UISETP.NE.AND UP1, UPT, UR4, 0x3, UPT ;  /* 0x000000030400788c */ /* 0x000fe2000bf25270 */
[----:B------:R-:W-:Y:S01]  /*3800*/  PLOP3.LUT P0, PT, PT, PT, UP0, 0x80, 0x8 ;  /* 0x000000000008781c */ /* 0x000fe20003f0f008 */
[----:B------:R-:W-:Y:S02]  /*3810*/  UIADD3 UR37, UPT, UPT, UR37, -0x1, URZ ;  /* 0xffffffff25257890 */ /* 0x000fe4000fffe0ff */
[----:B------:R-:W-:Y:S02]  /*3820*/  USEL UR6, URZ, 0x1, UP1 ;  /* 0x00000001ff067887 */ /* 0x000fe40008800000 */
[----:B------:R-:W-:Y:S01]  /*3830*/  USEL UR39, UR4, URZ, UP1 ;  /* 0x000000ff04277287 */ /* 0x000fe20008800000 */
[----:B------:R-:W-:Y:S01]  /*3840*/  UMOV UR7, 0x40004040 ;  /* 0x4000404000077882 */ /* 0x000fe20000000000 */
[----:B------:R-:W-:Y:S02]  /*3850*/  UMOV UR35, 0x40004040 ;  /* 0x4000404000237882 */ /* 0x000fe40000000000 */
[----:B------:R-:W-:Y:S01]  /*3860*/  @UP0 ULEA UR4, UR39, UR41, 0x3 ;  /* 0x0000002927040291 */ /* 0x000fe2000f8e18ff */
[----:B------:R-:W-:Y:S01]  /*3870*/  LOP3.LUT R8, R8, UR6, RZ, 0x3c, !PT ;  /* 0x0000000608087c12 */ /* 0x000fe2000f8e3cff */
[----:B------:R-:W-:Y:S01]  /*3880*/  ULEA UR6, UR5, UR44, 0xb ;  /* 0x0000002c05067291 */ /* 0x000fe2000f8e58ff */
[----:B------:R-:W-:Y:S02]  /*3890*/  UMOV UR33, 0x40004040 ;  /* 0x4000404000217882 */ /* 0x000fe40000000000 */
[----:B-1----:R-:W-:Y:S01]  /*38a0*/  @P0 SHF.L.U32 R0, R8, 0x1f, RZ ;  /* 0x0000001f08000819 */ /* 0x002fe200000006ff */
[----:B------:R-:W-:Y:S02]  /*38b0*/  UIADD3 UR34, UPT, UPT, UR6, 0x2, URZ ;  /* 0x0000000206227890 */ /* 0x000fe4000fffe0ff */
[----:B------:R-:W-:Y:S01]  /*38c0*/  UIADD3 UR30, UPT, UPT, UR6, 0x4, URZ ;  /* 0x00000004061e7890 */ /* 0x000fe2000fffe0ff */
[----:B------:R2:W3:Y:S01]  /*38d0*/  @P0 SYNCS.PHASECHK.TRANS64.TRYWAIT P2, [UR4], R0 ;  /* 0x00000000ff0005a7 */ /* 0x0004e20008041104 */
[----:B------:R-:W-:Y:S02]  /*38e0*/  ULEA UR4, UR5, UR43, 0xb ;  /* 0x0000002b05047291 */ /* 0x000fe4000f8e58ff */
[----:B------:R-:W-:Y:S02]  /*38f0*/  UIADD3 UR26, UPT, UPT, UR6, 0x6, URZ ;  /* 0x00000006061a7890 */ /* 0x000fe4000fffe0ff */
        /* <DEDUP_REMOVED lines=10> */
[----:B------:R-:W-:Y:S01]  /*39a0*/  UIADD3 UR8, UPT, UPT, UR4, 0x406, URZ ;  /* 0x0000040604087890 */ /* 0x000fe2000fffe0ff */
[----:B------:R-:W-:Y:S01]  /*39b0*/  UMOV UR5, 0x40004040 ;  /* 0x4000404000057882 */ /* 0x000fe20000000000 */
[----:B------:R-:W-:Y:S01]  /*39c0*/  UMOV UR31, 0x40004040 ;  /* 0x40004040001f7882 */ /* 0x000fe20000000000 */
[----:B------:R1:W-:Y:S01]  /*39d0*/  UTCHMMA gdesc[UR4], gdesc[UR6], tmem[UR36], tmem[UR62], idesc[UR63], UP2 ;  /* 0x00ff3e06040075ea */ /* 0x0003e20009000024 */
[----:B------:R-:W-:Y:S01]  /*39e0*/  UPLOP3.LUT UP2, UPT, UPT, UPT, UPT, 0x80, 0x8 ;  /* 0x000000000008789c */ /* 0x000fe20003f4f070 */
[----:B------:R2:W-:Y:S01]  /*39f0*/  UTCHMMA gdesc[UR32], gdesc[UR34], tmem[UR36], tmem[UR60], idesc[UR61], UPT ;  /* 0x00ff3c22200075ea */ /* 0x0005e2000b800024 */
[----:B------:R-:W-:Y:S01]  /*3a00*/  UMOV UR29, 0x40004040 ;  /* 0x40004040001d7882 */ /* 0x000fe20000000000 */
[----:B------:R-:W-:Y:S01]  /*3a10*/  UMOV UR27, 0x40004040 ;  /* 0x40004040001b7882 */ /* 0x000fe20000000000 */
        /* <DEDUP_REMOVED lines=12> */
[----:B------:R-:W-:Y:S01]  /*3ae0*/  UMOV UR9, 0x40004040 ;  /* 0x4000404000097882 */ /* 0x000fe20000000000 */
[----:B------:R2:W-:Y:S01]  /*3af0*/  UTCHMMA gdesc[UR12], gdesc[UR14], tmem[UR36], tmem[UR50], idesc[UR51], UPT ;  /* 0x00ff320e0c0075ea */ /* 0x0005e2000b800024 */
[----:B------:R2:W-:Y:S01]  /*3b00*/  UTCHMMA gdesc[UR8], gdesc[UR10], tmem[UR36], tmem[UR48], idesc[UR49], UPT ;  /* 0x00ff300a080075ea */ /* 0x0005e2000b800024 */
[----:B------:R2:W-:Y:S01]  /*3b10*/  UTCBAR.MULTICAST [UR40], URZ, UR42 ;  /* 0x000000ff280073e9 */ /* 0x0005e2000800082a */
[----:B-1----:R-:W-:Y:S01]  /*3b20*/  UMOV UR5, UR39 ;  /* 0x0000002700057c82 */ /* 0x002fe20008000000 */
[----:B------:R-:W-:Y:S05]  /*3b30*/  BRA.U UP3, `(.L_x_64) ;  /* 0xfffffffd03007547 */ /* 0x000fea000b83ffff */
.L_x_61:
[----:B------:R-:W-:Y:S01]  /*3b40*/  UIADD3 UR4, UPT, UPT, UR46, 0x1, URZ ;  /* 0x000000012e047890 */ /* 0x000fe2000fffe0ff */
[C---:B------:R-:W-:Y:S01]  /*3b50*/  ISETP.NE.AND P0, PT, R10.reuse, 0x2, PT ;  /* 0x000000020a00780c */ /* 0x040fe20003f05270 */
[----:B------:R-:W-:Y:S02]  /*3b60*/  UIADD3 UR5, UPT, UPT, UR45, 0xa0, URZ ;  /* 0x000000a02d057890 */ /* 0x000fe4000fffe0ff */
[----:B------:R-:W-:Y:S01]  /*3b70*/  UISETP.NE.AND UP0, UPT, UR4, 0x4, UPT ;  /* 0x000000040400788c */ /* 0x000fe2000bf05270 */
[----:B-12---:R-:W-:Y:S02]  /*3b80*/  SEL R0, RZ, 0x1, P0 ;  /* 0x00000001ff007807 */ /* 0x006fe40000000000 */
[----:B------:R-:W-:Y:S01]  /*3b90*/  SEL R10, R10, RZ, P0 ;  /* 0x000000ff0a0a7207 */ /* 0x000fe20000000000 */
[----:B------:R-:W-:Y:S01]  /*3ba0*/  USEL UR6, URZ, 0x1, UP0 ;  /* 0x00000001ff067887 */ /* 0x000fe20008000000 */
[----:B------:R-:W-:Y:S01]  /*3bb0*/  LOP3.LUT R9, R9, R0, RZ, 0x3c, !PT ;  /* 0x0000000009097212 */ /* 0x000fe200078e3cff */
[----:B------:R-:W-:Y:S01]  /*3bc0*/  USEL UR46, UR4, URZ, UP0 ;  /* 0x000000ff042e7287 */ /* 0x000fe20008000000 */
[----:B------:R1:W-:Y:S03]  /*3bd0*/  UTCBAR [UR5], URZ ;  /* 0x000000ff050073e9 */ /* 0x0003e600080000ff */
[----:B------:R-:W-:Y:S01]  /*3be0*/  LOP3.LUT R11, R11, UR6, RZ, 0x3c, !PT ;  /* 0x000000060b0b7c12 */ /* 0x000fe2000f8e3cff */
[----:B------:R-:W-:Y:S07]  /*3bf0*/  @P1 BRA `(.L_x_65) ;  /* 0xfffffff800501947 */ /* 0x000fee000383ffff */
[----:B------:R-:W2:Y:S01]  /*3c00*/  S2UR UR8, SR_CgaCtaId ;  /* 0x00000000000879c3 */ /* 0x000ea20000008800 */
[----:B------:R-:W-:Y:S01]  /*3c10*/  ELECT P0, URZ, PT ;  /* 0x0000000000ff782f */ /* 0x000fe20003800000 */
[----:B------:R-:W-:Y:S01]  /*3c20*/  IMAD.MOV.U32 R0, RZ, RZ, 0x1 ;  /* 0x00000001ff007424 */ /* 0x000fe200078e00ff */
[----:B------:R-:W-:Y:S01]  /*3c30*/  UIADD3 UR41, UPT, UPT, UR41, 0xc0, URZ ;  /* 0x000000c029297890 */ /* 0x000fe2000fffe0ff */
[----:B------:R-:W-:Y:S01]  /*3c40*/  SHF.L.U32 R3, R11, 0x1f, RZ ;  /* 0x0000001f0b037819 */ /* 0x000fe200000006ff */
[----:B------:R-:W-:-:S03]  /*3c50*/  UMOV UR4, 0x40 ;  /* 0x0000004000047882 */ /* 0x000fc60000000000 */
[----:B------:R-:W-:Y:S01]  /*3c60*/  UVIRTCOUNT.DEALLOC.SMPOOL 0x80 ;  /* 0x000000800000784c */ /* 0x000fe20000000000 */
[----:B--2---:R-:W-:Y:S02]  /*3c70*/  ULEA UR8, UR8, UR4, 0x18 ;  /* 0x0000000408087291 */ /* 0x004fe4000f8ec0ff */
[----:B------:R-:W-:-:S07]  /*3c80*/  ULEA UR4, UR46, UR41, 0x3 ;  /* 0x000000292e047291 */ /* 0x000fce000f8e18ff */
[----:B------:R2:W-:Y:S02]  /*3c90*/  @P0 STS.U8 [UR8+0x1c], R0 ;  /* 0x00001c00ff000988 */ /* 0x0005e40008000008 */
[----:B------:R-:W4:Y:S02]  /*3ca0*/  SYNCS.PHASECHK.TRANS64.TRYWAIT P0, [UR4], R3 ;  /* 0x00000003ff0075a7 */ /* 0x000f240008001104 */
[----:B--2-4-:R-:W-:Y:S05]  /*3cb0*/  @!P0 BRA `(.L_x_66) ;  /* 0x0000005c00b48947 */ /* 0x014fea0003800000 */
.L_x_155:
[----:B------:R-:W-:-:S04]  /*3cc0*/  UIADD3 UR4, UPT, UPT, UR46, 0x1, URZ ;  /* 0x000000012e047890 */ /* 0x000fc8000fffe0ff */
[----:B------:R-:W-:-:S04]  /*3cd0*/  UISETP.NE.AND UP0, UPT, UR4, 0x4, UPT ;  /* 0x000000040400788c */ /* 0x000fc8000bf05270 */
[----:B------:R-:W-:Y:S02]  /*3ce0*/  USEL UR6, URZ, 0x1, UP0 ;  /* 0x00000001ff067887 */ /* 0x000fe40008000000 */
[----:B------:R-:W-:-:S04]  /*3cf0*/  USEL UR4, UR4, URZ, UP0 ;  /* 0x000000ff04047287 */ /* 0x000fc80008000000 */
[----:B-1----:R-:W-:Y:S01]  /*3d00*/  ULEA UR5, UR4, UR41, 0x3 ;  /* 0x0000002904057291 */ /* 0x002fe2000f8e18ff */
[----:B------:R-:W-:-:S04]  /*3d10*/  LOP3.LUT R2, R11, UR6, RZ, 0x3c, !PT ;  /* 0x000000060b027c12 */ /* 0x000fc8000f8e3cff */
[----:B--2---:R-:W-:-:S04]  /*3d20*/  SHF.L.U32 R3, R2, 0x1f, RZ ;  /* 0x0000001f02037819 */ /* 0x004fc800000006ff */
[----:B------:R-:W1:Y:S02]  /*3d30*/  SYNCS.PHASECHK.TRANS64.TRYWAIT P0, [UR5], R3 ;  /* 0x00000003ff0075a7 */ /* 0x000e640008001105 */
[----:B-1----:R-:W-:Y:S05]  /*3d40*/  @!P0 BRA `(.L_x_67) ;  /* 0x0000005c00a88947 */ /* 0x002fea0003800000 */
.L_x_157:
        /* <DEDUP_REMOVED lines=9> */
.L_x_159:
[----:B------:R-:W-:-:S04]  /*3de0*/  UIADD3 UR4, UPT, UPT, UR4, 0x1, URZ ;  /* 0x0000000104047890 */ /* 0x000fc8000fffe0ff */
[----:B------:R-:W-:-:S04]  /*3df0*/  UISETP.NE.AND UP0, UPT, UR4, 0x4, UPT ;  /* 0x000000040400788c */ /* 0x000fc8000bf05270 */
[----:B------:R-:W-:Y:S02]  /*3e00*/  USEL UR5, URZ, 0x1, UP0 ;  /* 0x00000001ff057887 */ /* 0x000fe40008000000 */
[----:B------:R-:W-:-:S04]  /*3e10*/  USEL UR4, UR4, URZ, UP0 ;  /* 0x000000ff04047287 */ /* 0x000fc80008000000 */
[----:B------:R-:W-:Y:S01]  /*3e20*/  ULEA UR4, UR4, UR41, 0x3 ;  /* 0x0000002904047291 */ /* 0x000fe2000f8e18ff */
[----:B-1----:R-:W-:-:S04]  /*3e30*/  LOP3.LUT R3, R2, UR5, RZ, 0x3c, !PT ;  /* 0x0000000502037c12 */ /* 0x002fc8000f8e3cff */
[----:B------:R-:W-:-:S04]  /*3e40*/  SHF.L.U32 R3, R3, 0x1f, RZ ;  /* 0x0000001f03037819 */ /* 0x000fc800000006ff */
[----:B------:R-:W1:Y:S02]  /*3e50*/  SYNCS.PHASECHK.TRANS64.TRYWAIT P0, [UR4], R3 ;  /* 0x00000003ff0075a7 */ /* 0x000e640008001104 */
[----:B-1----:R-:W-:Y:S05]  /*3e60*/  @!P0 BRA `(.L_x_69) ;  /* 0x0000005c00908947 */ /* 0x002fea0003800000 */
.L_x_161:
[----:B------:R-:W-:Y:S01]  /*3e70*/  NOP ;  /* 0x0000000000007918 */ /* 0x000fe20000000000 */
[----:B-1----:R-:W1:Y:S01]  /*3e80*/  LDS R0, [UR8+0x14] ;  /* 0x00001408ff007984 */ /* 0x002e620008000800 */
[----:B------:R-:W-:Y:S01]  /*3e90*/  ULOP3.LUT UR4, UR65, 0xffff, URZ, 0xc0, !UPT ;  /* 0x0000ffff41047892 */ /* 0x000fe2000f8ec0ff */
[----:B------:R-:W-:Y:S01]  /*3ea0*/  UMOV UR5, 0xffff ;  /* 0x0000ffff00057882 */ /* 0x000fe20000000000 */
[----:B------:R-:W-:Y:S02]  /*3eb0*/  UMOV UR6, 0x1 ;  /* 0x0000000100067882 */ /* 0x000fe40000000000 */
[----:B------:R-:W-:-:S04]  /*3ec0*/  USHF.R.U32.HI UR4, URZ, 0x5, UR4 ;  /* 0x00000005ff047899 */ /* 0x000fc80008011604 */
[----:B------:R-:W-:Y:S02]  /*3ed0*/  USHF.L.U32 UR5, UR5, UR4, URZ ;  /* 0x0000000405057299 */ /* 0x000fe400080006ff */
[----:B------:R-:W-:-:S04]  /*3ee0*/  USHF.L.U32 UR4, UR6, UR4, URZ ;  /* 0x0000000406047299 */ /* 0x000fc800080006ff */
[----:B-1----:R-:W-:-:S04]  /*3ef0*/  LOP3.LUT R0, R0, UR5, RZ, 0xc0, !PT ;  /* 0x0000000500007c12 */ /* 0x002fc8000f8ec0ff */
[----:B------:R-:W-:-:S13]  /*3f00*/  ISETP.NE.AND P0, PT, R0, UR5, PT ;  /* 0x0000000500007c0c */ /* 0x000fda000bf05270 */
[----:B------:R-:W-:Y:S05]  /*3f10*/  @P0 BRA `(.L_x_70) ;  /* 0x0000000000580947 */ /* 0x000fea0003800000 */
[----:B------:R-:W1:Y:S02]  /*3f20*/  LDS R0, [UR8+0x18] ;  /* 0x00001808ff007984 */ /* 0x000e640008000800 */
[----:B-1----:R-:W-:-:S04]  /*3f30*/  LOP3.LUT R0, R0, UR4, RZ, 0xc0, !PT ;  /* 0x0000000400007c12 */ /* 0x002fc8000f8ec0ff */
[----:B------:R-:W-:-:S13]  /*3f40*/  ISETP.NE.AND P0, PT, R0, UR4, PT ;  /* 0x0000000400007c0c */ /* 0x000fda000bf05270 */
[----:B------:R-:W-:Y:S05]  /*3f50*/  @P0 BRA `(.L_x_71) ;  /* 0x00000000003c0947 */ /* 0x000fea0003800000 */
[----:B------:R-:W1:Y:S01]  /*3f60*/  S2R R2, SR_LANEID ;  /* 0x0000000000027919 */ /* 0x000e620000000000 */
[----:B------:R-:W-:Y:S01]  /*3f70*/  ULOP3.LUT UR5, URZ, UR5, URZ, 0x33, !UPT ;  /* 0x00000005ff057292 */ /* 0x000fe2000f8e33ff */
[----:B------:R-:W-:Y:S01]  /*3f80*/  LOP3.LUT R4, RZ, UR4, RZ, 0x33, !PT ;  /* 0x00000004ff047c12 */ /* 0x000fe2000f8e33ff */
[----:B------:R-:W-:Y:S02]  /*3f90*/  VOTEU.ANY UR4, UPT, PT ;  /* 0x0000000000047886 */ /* 0x000fe400038e0100 */
[----:B------:R-:W-:Y:S01]  /*3fa0*/  UFLO.U32 UR4, UR4 ;  /* 0x00000004000472bd */ /* 0x000fe200080e0000 */
[----:B------:R-:W2:Y:S01]  /*3fb0*/  REDUX UR6, R4 ;  /* 0x00000000040673c4 */ /* 0x000ea20000000000 */
[----:B------:R-:W-:-:S06]  /*3fc0*/  IMAD.U32 R0, RZ, RZ, UR5 ;  /* 0x00000005ff007e24 */ /* 0x000fcc000f8e00ff */
[----:B------:R4:W-:Y:S01]  /*3fd0*/  UTCATOMSWS.AND URZ, UR5 ;  /* 0x0000000500ff79e3 */ /* 0x0009e20008000000 */
[----:B------:R-:W3:Y:S01]  /*3fe0*/  REDUX UR7, R0 ;  /* 0x00000000000773c4 */ /* 0x000ee20000000000 */
[----:B-1----:R-:W-:Y:S01]  /*3ff0*/  ISETP.EQ.U32.AND P0, PT, R2, UR4, PT ;  /* 0x0000000402007c0c */ /* 0x002fe2000bf02070 */
[----:B--2---:R-:W-:Y:S01]  /*4000*/  IMAD.U32 R2, RZ, RZ, UR6 ;  /* 0x00000006ff027e24 */ /* 0x004fe2000f8e00ff */
[----:B---3--:R-:W-:-:S11]  /*4010*/  MOV R3, UR7 ;  /* 0x0000000700037c02 */ /* 0x008fd60008000f00 */
[----:B------:R4:W-:Y:S04]  /*4020*/  @P0 ATOMS.AND RZ, [UR8+0x14], R3 ;  /* 0x00001403ffff098c */ /* 0x0009e8000a800008 */
[----:B------:R4:W-:Y:S01]  /*4030*/  @P0 ATOMS.AND RZ, [UR8+0x18], R2 ;  /* 0x00001802ffff098c */ /* 0x0009e2000a800008 */
[----:B------:R-:W-:Y:S05]  /*4040*/  BRA `(.L_x_72) ;  /* 0x0000000000147947 */ /* 0x000fea0003800000 */
.L_x_71:
[----:B------:R-:W-:Y:S02]  /*4050*/  MOV R2, 0x4070 ;  /* 0x0000407000027802 */ /* 0x000fe40000000f00 */
[----:B---3-5:R-:W-:Y:S05]  /*4060*/  CALL.REL.NOINC `($__internal_0_$__cuda_sm10x_tcgen05_guardrail_trap_col_being_dealloced_not_returned_by_alloc) ;  /* 0x0000006000787944 */ /* 0x028fea0003c00000 */
[----:B------:R-:W-:Y:S05]  /*4070*/  BRA `(.L_x_72) ;  /* 0x0000000000087947 */ /* 0x000fea0003800000 */
.L_x_70:
[----:B------:R-:W-:Y:S02]  /*4080*/  MOV R2, 0x40a0 ;  /* 0x000040a000027802 */ /* 0x000fe40000000f00 */
[----:B---3-5:R-:W-:Y:S05]  /*4090*/  CALL.REL.NOINC `($__internal_2_$__cuda_sm10x_tcgen05_guardrail_trap_unallocated_columns_being_dealloced) ;  /* 0x0000006000847944 */ /* 0x028fea0003c00000 */
.L_x_72:
[----:B------:R-:W-:Y:S01]  /*40a0*/  NOP ;  /* 0x0000000000007918 */ /* 0x000fe20000000000 */
[----:B----4-:R-:W-:Y:S05]  /*40b0*/  EXIT ;  /* 0x000000000000794d */ /* 0x010fea0003800000 */
.L_x_54:
[----:B------:R-:W-:-:S09]  /*40c0*/  UISETP.NE.OR UP0, UPT, UR17, 0x3, !UP3 ;  /* 0x000000031100788c */ /* 0x000fd2000df05670 */
[----:B------:R-:W-:Y:S05]  /*40d0*/  BRA.U UP0, `(.L_x_73) ;  /* 0x0000001100547547 */ /* 0x000fea000b800000 */
[----:B------:R-:W1:Y:S01]  /*40e0*/  LDCU UR31, c[0x0][0x370] ;  /* 0x00006e00ff1f77ac */ /* 0x000e620008000800 */
[----:B------:R-:W2:Y:S01]  /*40f0*/  LDC.64 R16, c[0x0][0x348] ;  /* 0x0000d200ff107b82 */ /* 0x000ea20000000a00 */
[----:B------:R-:W-:Y:S02]  /*4100*/  HFMA2 R13, -RZ, RZ, 0, 0 ;  /* 0x00000000ff0d7431 */ /* 0x000fe400000001ff */
[----:B------:R-:W-:Y:S01]  /*4110*/  IMAD.MOV.U32 R15, RZ, RZ, 0x1 ;  /* 0x00000001ff0f7424 */ /* 0x000fe200078e00ff */
[----:B------:R-:W1:Y:S01]  /*4120*/  LDCU.128 UR48, c[0x0][0xb10] ;  /* 0x00016200ff3077ac */ /* 0x000e620008000c00 */
[----:B------:R-:W-:Y:S01]  /*4130*/  IMAD.MOV.U32 R14, RZ, RZ, RZ ;  /* 0x000000ffff0e7224 */ /* 0x000fe200078e00ff */
[----:B------:R-:W-:Y:S01]  /*4140*/  MOV R7, 0x2000 ;  /* 0x0000200000077802 */ /* 0x000fe20000000f00 */
[----:B------:R-:W3:Y:S01]  /*4150*/  LDCU UR30, c[0x0][0x374] ;  /* 0x00006e80ff1e77ac */ /* 0x000ee20008000800 */
[----:B------:R-:W4:Y:S01]  /*4160*/  LDC.64 R2, c[0x0][0x888] ;  /* 0x00022200ff027b82 */ /* 0x000f220000000a00 */
[----:B------:R-:W3:Y:S01]  /*4170*/  LDCU UR15, c[0x0][0xb0c] ;  /* 0x00016180ff0f77ac */ /* 0x000ee20008000800 */
[----:B------:R-:W2:Y:S06]  /*4180*/  LDCU UR40, c[0x0][0xb20] ;  /* 0x00016400ff2877ac */ /* 0x000eac0008000800 */
[----:B------:R-:W4:Y:S01]  /*4190*/  LDC.64 R4, c[0x0][0x890] ;  /* 0x00022400ff047b82 */ /* 0x000f220000000a00 */
[----:B------:R-:W2:Y:S01]  /*41a0*/  LDCU UR4, c[0x0][0xb30] ;  /* 0x00016600ff0477ac */ /* 0x000ea20008000800 */
[----:B------:R-:W-:Y:S01]  /*41b0*/  UMOV UR21, 0x400 ;  /* 0x0000040000157882 */ /* 0x000fe20000000000 */
[----:B-1----:R-:W-:-:S02]  /*41c0*/  UIMAD.WIDE.U32 UR6, UR31, UR48, URZ ;  /* 0x000000301f0672a5 */ /* 0x002fc4000f8e00ff */
[----:B---3--:R-:W-:Y:S02]  /*41d0*/  UIMAD.WIDE.U32 UR8, UR30, UR51, URZ ;  /* 0x000000331e0872a5 */ /* 0x008fe4000f8e00ff */
[----:B------:R-:W-:Y:S02]  /*41e0*/  ULEA UR21, UR47, UR21, 0x18 ;  /* 0x000000152f157291 */ /* 0x000fe4000f8ec0ff */
[----:B------:R-:W-:Y:S02]  /*41f0*/  UPLOP3.LUT UP3, UPT, UPT, UPT, UPT, 0x40, 0x4 ;  /* 0x000000000004789c */ /* 0x000fe40003f6e870 */
[----:B------:R-:W-:Y:S01]  /*4200*/  UIADD3 UR37, UPT, UPT, UR21, 0x48, URZ ;  /* 0x0000004815257890 */ /* 0x000fe2000fffe0ff */
[----:B------:R-:W-:Y:S01]  /*4210*/  UMOV UR6, UR7 ;  /* 0x0000000700067c82 */ /* 0x000fe20008000000 */
[----:B------:R-:W-:Y:S01]  /*4220*/  UMOV UR38, UR9 ;  /* 0x0000000900267c82 */ /* 0x000fe20008000000 */
[----:B------:R-:W-:Y:S02]  /*4230*/  UISETP.GE.AND UP0, UPT, UR42, 0x1, UPT ;  /* 0x000000012a00788c */ /* 0x000fe4000bf06270 */
[----:B------:R-:W-:Y:S01]  /*4240*/  UISETP.NE.AND UP4, UPT, UR42, 0x1, UPT ;  /* 0x000000012a00788c */ /* 0x000fe2000bf85270 */
[----:B------:R-:W1:Y:S01]  /*4250*/  LDCU.64 UR22, c[0x0][0xb28] ;  /* 0x00016500ff1677ac */ /* 0x000e620008000a00 */
[----:B------:R-:W-:-:S02]  /*4260*/  UISETP.NE.AND UP6, UPT, UR15, 0x1, UPT ;  /* 0x000000010f00788c */ /* 0x000fc4000bfc5270 */
[----:B------:R-:W-:Y:S02]  /*4270*/  UISETP.NE.AND UP5, UPT, UR50, 0x1, UPT ;  /* 0x000000013200788c */ /* 0x000fe4000bfa5270 */
[----:B------:R-:W-:Y:S02]  /*4280*/  UIADD3 UR33, UPT, UPT, UR21, 0x30, URZ ;  /* 0x0000003015217890 */ /* 0x000fe4000fffe0ff */
[----:B------:R-:W-:Y:S02]  /*4290*/  UIADD3 UR25, UPT, UPT, UR21, 0x38, URZ ;  /* 0x0000003815197890 */ /* 0x000fe4000fffe0ff */
[----:B------:R-:W-:Y:S02]  /*42a0*/  UIADD3 UR17, UPT, UPT, UR21, 0x40, URZ ;  /* 0x0000004015117890 */ /* 0x000fe4000fffe0ff */
[----:B------:R-:W-:Y:S02]  /*42b0*/  UPRMT UR37, UR47, 0x654, UR37 ;  /* 0x000006542f257896 */ /* 0x000fe40008000025 */
[----:B------:R-:W-:-:S02]  /*42c0*/  USHF.R.U32.HI UR39, URZ, UR49, UR6 ;  /* 0x00000031ff277299 */ /* 0x000fc40008011606 */
[----:B--2---:R-:W-:Y:S02]  /*42d0*/  USHF.R.U32.HI UR38, URZ, UR40, UR38 ;  /* 0x00000028ff267299 */ /* 0x004fe40008011626 */
[----:B------:R-:W-:-:S11]  /*42e0*/  UISETP.NE.AND UP2, UPT, UR4, 0x1, UPT ;  /* 0x000000010400788c */ /* 0x000fd6000bf45270 */
.L_x_84:
[C---:B------:R-:W-:Y:S02]  /*42f0*/  LEA R12, R14.reuse, UR21, 0x3 ;  /* 0x000000150e0c7c11 */ /* 0x040fe4000f8e18ff */
[----:B------:R-:W-:Y:S02]  /*4300*/  SHF.L.U32 R9, R13, 0x1f, RZ ;  /* 0x0000001f0d097819 */ /* 0x000fe400000006ff */
[----:B------:R-:W-:Y:S02]  /*4310*/  LEA R10, R14, UR21, 0x4 ;  /* 0x000000150e0a7c11 */ /* 0x000fe4000f8e20ff */
[----:B--2---:R-:W2:Y:S02]  /*4320*/  SYNCS.PHASECHK.TRANS64.TRYWAIT P0, [R12+URZ+0x80], R9 ;  /* 0x000080090c0075a7 */ /* 0x004ea400080011ff */
[----:B--2---:R-:W-:Y:S05]  /*4330*/  @!P0 BRA `(.L_x_74) ;  /* 0x0000005800748947 */ /* 0x004fea0003800000 */
.L_x_162:
[----:B--2---:R-:W2:Y:S01]  /*4340*/  LDS.128 R8, [R10+0x110] ;  /* 0x000110000a087984 */ /* 0x004ea20000000c00 */
[----:B------:R-:W-:Y:S01]  /*4350*/  UISETP.GE.AND UP0, UPT, UR42, 0x1, UPT ;  /* 0x000000012a00788c */ /* 0x000fe2000bf06270 */
[----:B------:R-:W-:Y:S01]  /*4360*/  @!PT LDS RZ, [RZ] ;  /* 0x00000000fffff984 */ /* 0x000fe20000000800 */
[----:B------:R-:W-:Y:S01]  /*4370*/  @!PT LDS RZ, [RZ] ;  /* 0x00000000fffff984 */ /* 0x000fe20000000800 */
[----:B------:R-:W-:Y:S01]  /*4380*/  @!PT LDS RZ, [RZ] ;  /* 0x00000000fffff984 */ /* 0x000fe20000000800 */
[----:B------:R-:W-:Y:S01]  /*4390*/  @!PT LDS RZ, [RZ] ;  /* 0x00000000fffff984 */ /* 0x000fe20000000800 */
[----:B------:R3:W-:Y:S06]  /*43a0*/  MEMBAR.ALL.CTA ;  /* 0x0000000000007992 */ /* 0x0007ec0000008000 */
[----:B---3--:R-:W3:Y:S01]  /*43b0*/  FENCE.VIEW.ASYNC.S ;  /* 0x00000000000073c6 */ /* 0x008ee20000000000 */
[----:B--2---:R-:W-:Y:S11]  /*43c0*/  LOP3.LUT P0, RZ, R10, 0x1, RZ, 0xc0, !PT ;  /* 0x000000010aff7812 */ /* 0x004ff6000780c0ff */
[----:B------:R-:W-:Y:S02]  /*43d0*/  @!UPT UIADD3 URZ, UPT, UPT, URZ, URZ, URZ ;  /* 0x000000fffffff290 */ /* 0x000fe4000fffe0ff */
[----:B---3--:R-:W-:Y:S01]  /*43e0*/  VOTEU.ANY UP1, P0 ;  /* 0x0000000000ff7886 */ /* 0x008fe20000020100 */
[----:B------:R-:W-:Y:S11]  /*43f0*/  PLOP3.LUT P0, PT, PT, PT, UP1, 0x80, 0x8 ;  /* 0x000000000008781c */ /* 0x000ff60003f0f018 */
[----:B------:R-:W-:Y:S02]  /*4400*/  @!UPT UIADD3 URZ, UPT, UPT, URZ, URZ, URZ ;  /* 0x000000fffffff290 */ /* 0x000fe4000fffe0ff */
[----:B------:R-:W-:Y:S02]  /*4410*/  @P0 SHF.R.U32.HI R0, RZ, 0x10, R9 ;  /* 0x00000010ff000819 */ /* 0x000fe40000011609 */
[----:B------:R-:W-:Y:S02]  /*4420*/  @P0 MOV R6, R8 ;  /* 0x0000000800060202 */ /* 0x000fe40000000f00 */
[----:B------:R-:W-:Y:S01]  /*4430*/  @P0 R2UR UR4, R0 ;  /* 0x00000000000402ca */ /* 0x000fe200000e0000 */
[----:B------:R-:W-:Y:S01]  /*4440*/  VIADD R0, R12, 0x90 ;  /* 0x000000900c007836 */ /* 0x000fe20000000000 */
[----:B------:R-:W-:Y:S02]  /*4450*/  @P0 LOP3.LUT R8, R9, 0xffff, RZ, 0xc0, !PT ;  /* 0x0000ffff09080812 */ /* 0x000fe400078ec0ff */
[----:B------:R-:W-:Y:S02]  /*4460*/  @P0 R2UR UR6, R6 ;  /* 0x00000000060602ca */ /* 0x000fe400000e0000 */
[----:B------:R-:W-:Y:S02]  /*4470*/  PRMT R0, RZ, 0x654, R0 ;  /* 0x00000654ff007816 */ /* 0x000fe40000000000 */
[----:B------:R-:W-:Y:S02]  /*4480*/  @P0 R2UR UR5, R8 ;  /* 0x00000000080502ca */ /* 0x000fe400000e0000 */
[----:B------:R2:W-:Y:S03]  /*4490*/  SYNCS.ARRIVE.TRANS64.RED.A1T0 RZ, [R0+URZ], RZ ;  /* 0x000000ff00ff79a7 */ /* 0x0005e600081004ff */
[----:B------:R-:W-:Y:S04]  /*44a0*/  @UP1 UMOV UR29, UR4 ;  /* 0x00000004001d1c82 */ /* 0x000fe80008000000 */
[----:B------:R-:W-:Y:S04]  /*44b0*/  @UP1 UMOV UR14, UR6 ;  /* 0x00000006000e1c82 */ /* 0x000fe80008000000 */
[----:B------:R-:W-:Y:S01]  /*44c0*/  @UP1 UMOV UR13, UR5 ;  /* 0x00000005000d1c82 */ /* 0x000fe20008000000 */
[----:B------:R-:W-:Y:S05]  /*44d0*/  BRA.U !UP0, `(.L_x_75) ;  /* 0x0000000108a47547 */ /* 0x000fea000b800000 */
[----:B------:R-:W-:Y:S02]  /*44e0*/  UIMAD.WIDE.U32 UR18, UR13, UR51, URZ ;  /* 0x000000330d1272a5 */ /* 0x000fe4000f8e00ff */
[----:B------:R-:W-:Y:S02]  /*44f0*/  UIMAD.WIDE.U32 UR26, UR14, UR48, URZ ;  /* 0x000000300e1a72a5 */ /* 0x000fe4000f8e00ff */
[----:B------:R-:W-:Y:S02]  /*4500*/  USEL UR4, UR30, UR38, !UP5 ;  /* 0x000000261e047287 */ /* 0x000fe4000e800000 */
[----:B------:R-:W-:Y:S02]  /*4510*/  USEL UR7, UR31, UR39, !UP6 ;  /* 0x000000271f077287 */ /* 0x000fe4000f000000 */
[----:B-1----:R-:W-:Y:S02]  /*4520*/  UIMAD.WIDE.U32 UR8, UR4, UR22, URZ ;  /* 0x00000016040872a5 */ /* 0x002fe4000f8e00ff */
[----:B------:R-:W-:Y:S01]  /*4530*/  UIMAD.WIDE.U32 UR10, UR7, UR22, URZ ;  /* 0x00000016070a72a5 */ /* 0x000fe2000f8e00ff */
[----:B------:R-:W-:Y:S02]  /*4540*/  UMOV UR5, UR19 ;  /* 0x0000001300057c82 */ /* 0x000fe40008000000 */
[----:B------:R-:W-:Y:S03]  /*4550*/  USHF.R.U32.HI UR6, URZ, UR40, UR5 ;  /* 0x00000028ff067299 */ /* 0x000fe60008011605 */
[----:B------:R-:W-:Y:S01]  /*4560*/  UMOV UR5, UR27 ;  /* 0x0000001b00057c82 */ /* 0x000fe20008000000 */
[----:B------:R-:W-:Y:S02]  /*4570*/  USEL UR6, UR13, UR6, !UP5 ;  /* 0x000000060d067287 */ /* 0x000fe4000e800000 */
[----:B------:R-:W-:Y:S03]  /*4580*/  USHF.R.U32.HI UR12, URZ, UR49, UR5 ;  /* 0x00000031ff0c7299 */ /* 0x000fe60008011605 */
[----:B------:R-:W-:Y:S02]  /*4590*/  UMOV UR5, UR9 ;  /* 0x0000000900057c82 */ /* 0x000fe40008000000 */
[----:B------:R-:W-:Y:S03]  /*45a0*/  @UP4 USHF.R.U32.HI UR4, URZ, UR23, UR5 ;  /* 0x00000017ff044299 */ /* 0x000fe60008011605 */
[----:B------:R-:W-:Y:S01]  /*45b0*/  UMOV UR5, UR11 ;  /* 0x0000000b00057c82 */ /* 0x000fe20008000000 */
[----:B------:R-:W-:Y:S02]  /*45c0*/  UIMAD UR4, UR42, UR4, URZ ;  /* 0x000000042a0472a4 */ /* 0x000fe4000f8e02ff */
[----:B------:R-:W-:Y:S02]  /*45d0*/  @UP4 USHF.R.U32.HI UR7, URZ, UR23, UR5 ;  /* 0x00000017ff074299 */ /* 0x000fe40008011605 */
[----:B------:R-:W-:Y:S02]  /*45e0*/  UIMAD.WIDE.U32 UR10, UR6, UR22, URZ ;  /* 0x00000016060a72a5 */ /* 0x000fe4000f8e00ff */
[----:B------:R-:W-:Y:S02]  /*45f0*/  USEL UR5, UR14, UR12, !UP6 ;  /* 0x0000000c0e057287 */ /* 0x000fe4000f000000 */
[----:B------:R-:W-:Y:S02]  /*4600*/  UIMAD UR8, UR42, UR7, URZ ;  /* 0x000000072a0872a4 */ /* 0x000fe4000f8e02ff */
[----:B------:R-:W-:Y:S03]  /*4610*/  UISETP.GE.AND UP0, UPT, UR6, UR4, UPT ;  /* 0x000000040600728c */ /* 0x000fe6000bf06270 */
[----:B------:R-:W-:Y:S01]  /*4620*/  UMOV UR4, UR11 ;  /* 0x0000000b00047c82 */ /* 0x000fe20008000000 */
[----:B------:R-:W-:Y:S02]  /*4630*/  UISETP.GE.OR UP0, UPT, UR5, UR8, UP0 ;  /* 0x000000080500728c */ /* 0x000fe40008706670 */
[----:B------:R-:W-:Y:S02]  /*4640*/  USHF.R.U32.HI UR4, URZ, UR23, UR4 ;  /* 0x00000017ff047299 */ /* 0x000fe40008011604 */
[----:B------:R-:W-:Y:S02]  /*4650*/  UIMAD.WIDE.U32 UR8, UR5, UR22, URZ ;  /* 0x00000016050872a5 */ /* 0x000fe4000f8e00ff */
[----:B------:R-:W-:Y:S04]  /*4660*/  USEL UR10, UR6, UR4, !UP4 ;  /* 0x00000004060a7287 */ /* 0x000fe8000e000000 */
[----:B------:R-:W-:Y:S01]  /*4670*/  UIADD3 UR11, UPT, UPT, -UR10, URZ, URZ ;  /* 0x000000ff0a0b7290 */ /* 0x000fe2000fffe1ff */
[----:B------:R-:W-:Y:S02]  /*4680*/  @!UP0 UMOV UR4, UR9 ;  /* 0x0000000900048c82 */ /* 0x000fe40008000000 */
[----:B------:R-:W-:Y:S02]  /*4690*/  @!UP0 USHF.R.U32.HI UR4, URZ, UR23, UR4 ;  /* 0x00000017ff048299 */ /* 0x000fe40008011604 */
[----:B------:R-:W-:Y:S02]  /*46a0*/  UIMAD UR8, UR42, UR11, UR6 ;  /* 0x0000000b2a0872a4 */ /* 0x000fe4000f8e0206 */
[----:B------:R-:W-:Y:S04]  /*46b0*/  @!UP0 USEL UR4, UR5, UR4, !UP4 ;  /* 0x0000000405048287 */ /* 0x000fe8000e000000 */
[----:B------:R-:W-:Y:S02]  /*46c0*/  @!UP0 UIMAD UR8, UR7, UR8, UR4 ;  /* 0x00000008070882a4 */ /* 0x000fe4000f8e0204 */
[----:B------:R-:W-:Y:S02]  /*46d0*/  @!UP0 UIADD3 UR9, UPT, UPT, UR10, -UR4, URZ ;  /* 0x800000040a098290 */ /* 0x000fe4000fffe0ff */
[----:B------:R-:W-:Y:S02]  /*46e0*/  UIADD3 UR4, UPT, UPT, -UR5, URZ, URZ ;  /* 0x000000ff05047290 */ /* 0x000fe4000fffe1ff */
[----:B------:R-:W-:Y:S02]  /*46f0*/  UIADD3 UR7, UPT, UPT, -UR6, URZ, URZ ;  /* 0x000000ff06077290 */ /* 0x000fe4000fffe1ff */
[----:B------:R-:W-:Y:S02]  /*4700*/  @!UP0 UIMAD UR6, UR9, UR42, UR5 ;  /* 0x0000002a090682a4 */ /* 0x000fe4000f8e0205 */
[----:B------:R-:W-:Y:S02]  /*4710*/  UIMAD UR14, UR15, UR4, UR14 ;  /* 0x000000040f0e72a4 */ /* 0x000fe4000f8e020e */
[----:B------:R-:W-:Y:S01]  /*4720*/  UIMAD UR13, UR50, UR7, UR13 ;  /* 0x00000007320d72a4 */ /* 0x000fe2000f8e020d */
[----:B------:R-:W-:Y:S02]  /*4730*/  @!UP0 UMOV UR5, UR8 ;  /* 0x0000000800058c82 */ /* 0x000fe40008000000 */
[----:B------:R-:W-:Y:S02]  /*4740*/  UIMAD UR14, UR5, UR15, UR14 ;  /* 0x0000000f050e72a4 */ /* 0x000fe4000f8e020e */
[----:B------:R-:W-:Y:S11]  /*4750*/  UIMAD UR13, UR6, UR50, UR13 ;  /* 0x00000032060d72a4 */ /* 0x000ff6000f8e020d */
[----:B------:R-:W-:Y:S01]  /*4760*/  @!UPT UIADD3 URZ, UPT, UPT, URZ, URZ, URZ ;  /* 0x000000fffffff290 */ /* 0x000fe2000fffe0ff */
.L_x_75:
[----:B------:R-:W3:Y:S01]  /*4770*/  @!UP2 LDCU.128 UR8, c[0x0][0xb10] ;  /* 0x00016200ff08a7ac */ /* 0x000ee20008000c00 */
[C---:B----4-:R-:W-:Y:S02]  /*4780*/  ISETP.NE.U32.AND P1, PT, R4.reuse, RZ, PT ;  /* 0x000000ff0400720c */ /* 0x050fe40003f25070 */
[----:B------:R-:W-:Y:S02]  /*4790*/  ISETP.NE.U32.AND P0, PT, R4, RZ, PT ;  /* 0x000000ff0400720c */ /* 0x000fe40003f05070 */
[C---:B------:R-:W-:Y:S02]  /*47a0*/  ISETP.NE.AND.EX P1, PT, R5.reuse, RZ, PT, P1 ;  /* 0x000000ff0500720c */ /* 0x040fe40003f25310 */
[----:B------:R-:W-:Y:S01]  /*47b0*/  ISETP.NE.AND.EX P0, PT, R5, RZ, PT, P0 ;  /* 0x000000ff0500720c */ /* 0x000fe20003f05300 */
[----:B------:R-:W4:Y:S01]  /*47c0*/  @!UP2 LDCU UR5, c[0x0][0xb0c] ;  /* 0x00016180ff05a7ac */ /* 0x000f220008000800 */
[----:B------:R-:W-:Y:S01]  /*47d0*/  SHF.L.U32 R9, R15, 0x1f, RZ ;  /* 0x0000001f0f097819 */ /* 0x000fe200000006ff */
[----:B------:R-:W-:Y:S02]  /*47e0*/  USHF.L.U32 UR35, UR16, 0x7, URZ ;  /* 0x0000000710237899 */ /* 0x000fe400080006ff */
[----:B------:R-:W-:Y:S02]  /*47f0*/  USHF.L.U32 UR34, UR20, 0x7, URZ ;  /* 0x0000000714227899 */ /* 0x000fe400080006ff */
[----:B---3--:R-:W-:Y:S07]  /*4800*/  UIMAD.WIDE.U32 UR6, UR14, UR8, URZ ;  /* 0x000000080e0672a5 */ /* 0x008fee000f8e00ff */
[----:B------:R-:W-:Y:S01]  /*4810*/  @!UP2 UMOV UR4, UR7 ;  /* 0x000000070004ac82 */ /* 0x000fe20008000000 */
[----:B----4-:R-:W-:Y:S02]  /*4820*/  @!UP2 UISETP.NE.AND UP0, UPT, UR5, 0x1, UPT ;  /* 0x000000010500a88c */ /* 0x010fe4000bf05270 */
[----:B------:R-:W-:Y:S02]  /*4830*/  @!UP2 USHF.R.U32.HI UR4, URZ, UR9, UR4 ;  /* 0x00000009ff04a299 */ /* 0x000fe40008011604 */
[----:B------:R-:W-:Y:S02]  /*4840*/  UIMAD.WIDE.U32 UR6, UR13, UR11, URZ ;  /* 0x0000000b0d0672a5 */ /* 0x000fe4000f8e00ff */
[----:B------:R-:W-:Y:S02]  /*4850*/  @!UP2 USEL UR8, UR14, UR4, !UP0 ;  /* 0x000000040e08a287 */ /* 0x000fe4000c000000 */
[----:B------:R-:W-:Y:S03]  /*4860*/  @!UP2 UISETP.NE.AND UP0, UPT, UR10, 0x1, UPT ;  /* 0x000000010a00a88c */ /* 0x000fe6000bf05270 */
[----:B------:R-:W-:Y:S02]  /*4870*/  @!UP2 UMOV UR6, UR7 ;  /* 0x000000070006ac82 */ /* 0x000fe40008000000 */
[----:B------:R-:W3:Y:S02]  /*4880*/  @!UP2 LDCU UR4, c[0x0][0xb20] ;  /* 0x00016400ff04a7ac */ /* 0x000ee40008000800 */
[----:B---3--:R-:W-:Y:S04]  /*4890*/  @!UP2 USHF.R.U32.HI UR6, URZ, UR4, UR6 ;  /* 0x00000004ff06a299 */ /* 0x008fe80008011606 */
[----:B------:R-:W-:Y:S04]  /*48a0*/  @!UP2 USEL UR6, UR13, UR6, !UP0 ;  /* 0x000000060d06a287 */ /* 0x000fe8000c000000 */
[----:B------:R-:W-:Y:S02]  /*48b0*/  @!UP2 UIADD3 UR4, UPT, UPT, -UR8, UR6, URZ ;  /* 0x000000060804a290 */ /* 0x000fe4000fffe1ff */
[----:B------:R-:W-:Y:S02]  /*48c0*/  @!UP2 UIADD3 UR6, UPT, UPT, UR8, -UR6, URZ ;  /* 0x800000060806a290 */ /* 0x000fe4000fffe0ff */
[----:B------:R-:W-:Y:S02]  /*48d0*/  @!UP2 UIMAD UR14, UR4, UR5, UR14 ;  /* 0x00000005040ea2a4 */ /* 0x000fe4000f8e020e */
[----:B------:R-:W-:Y:S01]  /*48e0*/  @!UP2 UIMAD UR13, UR6, UR10, UR13 ;  /* 0x0000000a060da2a4 */ /* 0x000fe2000f8e020d */
[----:B------:R-:W-:Y:S11]  /*48f0*/  BRA.U UP3, `(.L_x_76) ;  /* 0x0000000103107547 */ /* 0x000ff6000b800000 */
[----:B--2---:R-:W-:Y:S04]  /*4900*/  MOV R0, UR43 ;  /* 0x0000002b00007c02 */ /* 0x004fe80008000f00 */
[----:B------:R-:W-:Y:S04]  /*4910*/  SHF.L.U32 R11, R0, 0x1f, RZ ;  /* 0x0000001f000b7819 */ /* 0x000fe800000006ff */
[----:B------:R-:W2:Y:S02]  /*4920*/  SYNCS.PHASECHK.TRANS64.TRYWAIT P2, [UR21+0x78], R11 ;  /* 0x0000780bff0075a7 */ /* 0x000ea40008041115 */
[----:B--2---:R-:W-:Y:S05]  /*4930*/  @!P2 BRA `(.L_x_77) ;  /* 0x000000540008a947 */ /* 0x004fea0003800000 */
.L_x_76:
[----:B------:R-:W-:Y:S05]  /*4940*/  @!P1 BRA `(.L_x_78) ;  /* 0x0000000000309947 */ /* 0x000fea0003800000 */
[----:B------:R-:W-:Y:S01]  /*4950*/  ISETP.NE.U32.AND P1, PT, R2, RZ, PT ;  /* 0x000000ff0200720c */ /* 0x000fe20003f25070 */
[----:B------:R-:W3:Y:S01]  /*4960*/  LDCU.64 UR4, c[0x0][0x358] ;  /* 0x00006b00ff0477ac */ /* 0x000ee20008000a00 */
[----:B------:R-:W-:Y:S02]  /*4970*/  IMAD.MOV.U32 R80, RZ, RZ, 0x1 ;  /* 0x00000001ff507424 */ /* 0x000fe400078e00ff */
[----:B------:R-:W-:Y:S11]  /*4980*/  ISETP.NE.AND.EX P1, PT, R3, RZ, PT, P1 ;  /* 0x000000ff0300720c */ /* 0x000ff60003f25310 */
[----:B------:R-:W-:Y:S02]  /*4990*/  @!UPT UIADD3 URZ, UPT, UPT, URZ, URZ, URZ ;  /* 0x000000fffffff290 */ /* 0x000fe4000fffe0ff */
[----:B--2---:R-:W2:Y:S01]  /*49a0*/  @P1 LDC.64 R10, c[0x0][0x888] ;  /* 0x00022200ff0a1b82 */ /* 0x004ea20000000a00 */
[----:B------:R-:W-:Y:S04]  /*49b0*/  @P1 IMAD R0, R4, UR36, RZ ;  /* 0x0000002404001c24 */ /* 0x000fe8000f8e02ff */
[----:B--2---:R-:W-:Y:S04]  /*49c0*/  @P1 IMAD.WIDE R10, R0, 0x4, R10 ;  /* 0x00000004000a1825 */ /* 0x004fe800078e020a */
[----:B------:R-:W-:Y:S01]  /*49d0*/  HFMA2 R0, -RZ, RZ, 0, 5.9604644775390625e-08 ;  /* 0x00000001ff007431 */ /* 0x000fe200000001ff */
[----:B---3-5:R3:W5:Y:S04]  /*49e0*/  @P1 LDG.E R41, desc[UR4][R10.64] ;  /* 0x000000040a291981 */ /* 0x028768000c1e1900 */
[----:B------:R-:W-:Y:S01]  /*49f0*/  @!P1 PRMT R80, R0, 0x7610, R80 ;  /* 0x0000761000509816 */ /* 0x000fe20000000050 */
[----:B---3--:R-:W4:Y:S06]  /*4a00*/  @!P1 LDC R41, c[0x0][0x880] ;  /* 0x00022000ff299b82 */ /* 0x008f2c0000000800 */
.L_x_78:
[----:B----45:R-:W-:Y:S01]  /*4a10*/  @!P0 FSETP.EQ.AND P1, PT, R41, RZ, PT ;  /* 0x000000ff2900820b */ /* 0x030fe20003f22000 */
[----:B------:R-:W-:Y:S01]  /*4a20*/  @!UPT UIADD3 URZ, UPT, UPT, URZ, URZ, URZ ;  /* 0x000000fffffff290 */ /* 0x000fe2000fffe0ff */
[----:B------:R-:W-:Y:S11]  /*4a30*/  @!P0 BRA `(.L_x_79) ;  /* 0x0000000000188947 */ /* 0x000ff60003800000 */
[----:B------:R-:W-:Y:S02]  /*4a40*/  LOP3.LUT P0, RZ, R80, 0xff, RZ, 0xc0, !PT ;  /* 0x000000ff50ff7812 */ /* 0x000fe4000780c0ff */
[----:B------:R-:W-:Y:S04]  /*4a50*/  ISETP.NE.U32.AND P1, PT, R2, RZ, PT ;  /* 0x000000ff0200720c */ /* 0x000fe80003f25070 */
[----:B------:R-:W-:Y:S04]  /*4a60*/  ISETP.NE.AND.EX P1, PT, R3, RZ, PT, P1 ;  /* 0x000000ff0300720c */ /* 0x000fe80003f25310 */
[----:B------:R-:W-:Y:S03]  /*4a70*/  PLOP3.LUT P1, PT, P1, PT, PT, 0x8, 0x80 ;  /* 0x000000000080781c */ /* 0x000fe60000f2e170 */
[----:B------:R-:W-:Y:S11]  /*4a80*/  @P0 FSETP.EQ.AND P1, PT, R41, RZ, PT ;  /* 0x000000ff2900020b */ /* 0x000ff60003f22000 */
[----:B------:R-:W-:Y:S02]  /*4a90*/  @!UPT UIADD3 URZ, UPT, UPT, URZ, URZ, URZ ;  /* 0x000000fffffff290 */ /* 0x000fe4000fffe0ff */
.L_x_79:
[----:B------:R-:W3:Y:S01]  /*4aa0*/  SYNCS.PHASECHK.TRANS64.TRYWAIT P2, [UR21+0x50], R9 ;  /* 0x00005009ff0075a7 */ /* 0x000ee20008041115 */
[----:B------:R-:W-:Y:S04]  /*4ab0*/  ELECT P0, URZ, PT ;  /* 0x0000000000ff782f */ /* 0x000fe80003800000 */
[----:B------:R-:W-:Y:S11]  /*4ac0*/  PLOP3.LUT P1, PT, P1, P0, PT, 0xf2, 0x2f ;  /* 0x00000000002f781c */ /* 0x000ff60000f21e72 */
[----:B------:R-:W-:Y:S02]  /*4ad0*/  @!UPT UIADD3 URZ, UPT, UPT, URZ, URZ, URZ ;  /* 0x000000fffffff290 */ /* 0x000fe4000fffe0ff */
[----:B------:R-:W-:Y:S05]  /*4ae0*/  @!P1 IADD3 R8, P0, PT, R16, 0x580, RZ ;  /* 0x0000058010089810 */ /* 0x000fea0007f1e0ff */
[----:B------:R-:W-:Y:S01]  /*4af0*/  @!P1 IMAD.X R6, RZ, RZ, R17, P0 ;  /* 0x000000ffff069224 */ /* 0x000fe200000e0611 */
[----:B---3--:R-:W-:Y:S07]  /*4b00*/  @!P2 BRA `(.L_x_80) ;  /* 0x0000005000aca947 */ /* 0x008fee0003800000 */
.L_x_165:
[----:B------:R-:W-:Y:S01]  /*4b10*/  @!P1 R2UR UR5, R8 ;  /* 0x00000000080592ca */ /* 0x000fe200000e0000 */
[----:B------:R-:W-:Y:S01]  /*4b20*/  VOTEU.ALL UP0, P1 ;  /* 0x0000000000ff7886 */ /* 0x000fe20000800000 */
[----:B------:R-:W-:Y:S01]  /*4b30*/  @!P1 R2UR UR4, R6 ;  /* 0x00000000060492ca */ /* 0x000fe200000e0000 */
[----:B--2---:R-:W-:Y:S01]  /*4b40*/  @!P1 IMAD.MOV.U32 R0, RZ, RZ, 0x2000 ;  /* 0x00002000ff009424 */ /* 0x004fe200078e00ff */
[----:B------:R-:W-:Y:S01]  /*4b50*/  UMOV UR8, 0x0 ;  /* 0x0000000000087882 */ /* 0x000fe20000000000 */
[----:B------:R-:W-:Y:S01]  /*4b60*/  UMOV UR9, 0x10000000 ;  /* 0x1000000000097882 */ /* 0x000fe20000000000 */
[----:B------:R-:W-:Y:S01]  /*4b70*/  @!UP0 UIADD3 UR32, UPT, UPT, UR21, 0x200, URZ ;  /* 0x0000020015208890 */ /* 0x000fe2000fffe0ff */
[----:B------:R-:W-:Y:S01]  /*4b80*/  @!P1 IADD3 R8, P0, PT, R16, 0x580, RZ ;  /* 0x0000058010089810 */ /* 0x000fe20007f1e0ff */
[----:B------:R-:W-:Y:S01]  /*4b90*/  VOTEU.ALL UP0, P1 ;  /* 0x0000000000ff7886 */ /* 0x000fe20000800000 */
[----:B------:R-:W-:Y:S03]  /*4ba0*/  UPRMT UR6, UR47, 0x654, UR33 ;  /* 0x000006542f067896 */ /* 0x000fe60008000021 */
[----:B------:R-:W-:Y:S02]  /*4bb0*/  @!P1 IMAD.X R6, RZ, RZ, R17, P0 ;  /* 0x000000ffff069224 */ /* 0x000fe400000e0611 */
[----:B------:R-:W-:Y:S02]  /*4bc0*/  IMAD.U32 R10, RZ, RZ, UR5 ;  /* 0x00000005ff0a7e24 */ /* 0x000fe4000f8e00ff */
[----:B------:R-:W-:Y:S03]  /*4bd0*/  IMAD.U32 R11, RZ, RZ, UR4 ;  /* 0x00000004ff0b7e24 */ /* 0x000fe6000f8e00ff */
[----:B------:R-:W-:Y:S02]  /*4be0*/  @!P1 R2UR UR4, R10 ;  /* 0x000000000a0492ca */ /* 0x000fe400000e0000 */
[----:B------:R-:W-:Y:S11]  /*4bf0*/  @!P1 R2UR UR5, R11 ;  /* 0x000000000b0592ca */ /* 0x000ff600000e0000 */
[----:B------:R-:W-:Y:S02]  /*4c00*/  @!UPT UIADD3 URZ, UPT, UPT, URZ, URZ, URZ ;  /* 0x000000fffffff290 */ /* 0x000fe4000fffe0ff */
[----:B------:R2:W-:Y:S01]  /*4c10*/  @!UP0 UTMALDG.3D [UR32], [UR4], desc[UR8] ;  /* 0x00000820040085b4 */ /* 0x0005e20008011000 */
[----:B------:R2:W-:Y:S01]  /*4c20*/  @!P1 SYNCS.ARRIVE.TRANS64.RED.A0TR RZ, [UR21+0x30], R0 ;  /* 0x00003000ffff99a7 */ /* 0x0005e20008300415 */
[----:B------:R-:W-:Y:S01]  /*4c30*/  SYNCS.ARRIVE.TRANS64.RED.A1T0 RZ, [UR6], RZ ;  /* 0x000000ffffff79a7 */ /* 0x000fe20008100406 */
[----:B------:R-:W3:Y:S02]  /*4c40*/  SYNCS.PHASECHK.TRANS64.TRYWAIT P2, [UR21+0x58], R9 ;  /* 0x00005809ff0075a7 */ /* 0x000ee40008041115 */
[----:B--23--:R-:W-:Y:S05]  /*4c50*/  @!P2 BRA `(.L_x_81) ;  /* 0x000000500070a947 */ /* 0x00cfea0003800000 */
.L_x_167:
        /* <DEDUP_REMOVED lines=8> */
[----:B------:R-:W-:Y:S01]  /*4ce0*/  @!UP0 UIADD3 UR24, UPT, UPT, UR21, 0x2200, URZ ;  /* 0x0000220015188890 */ /* 0x000fe2000fffe0ff */
[----:B------:R-:W-:Y:S01]  /*4cf0*/  VOTEU.ALL UP0, P1 ;  /* 0x0000000000ff7886 */ /* 0x000fe20000800000 */
[----:B------:R-:W-:Y:S01]  /*4d00*/  UMOV UR27, UR35 ;  /* 0x00000023001b7c82 */ /* 0x000fe20008000000 */
[----:B------:R-:W-:Y:S02]  /*4d10*/  UMOV UR28, UR36 ;  /* 0x00000024001c7c82 */ /* 0x000fe40008000000 */
[----:B------:R-:W-:Y:S01]  /*4d20*/  IMAD.U32 R10, RZ, RZ, UR5 ;  /* 0x00000005ff0a7e24 */ /* 0x000fe2000f8e00ff */
[----:B------:R-:W-:Y:S01]  /*4d30*/  UPRMT UR6, UR47, 0x654, UR25 ;  /* 0x000006542f067896 */ /* 0x000fe20008000019 */
[----:B------:R-:W-:Y:S02]  /*4d40*/  IMAD.U32 R11, RZ, RZ, UR4 ;  /* 0x00000004ff0b7e24 */ /* 0x000fe4000f8e00ff */
[----:B------:R-:W-:Y:S01]  /*4d50*/  @!P1 IMAD.X R6, RZ, RZ, R17, P0 ;  /* 0x000000ffff069224 */ /* 0x000fe200000e0611 */
        /* <DEDUP_REMOVED lines=8> */
.L_x_169:
[----:B------:R-:W-:Y:S01]  /*4de0*/  @!P1 R2UR UR5, R8 ;  /* 0x00000000080592ca */ /* 0x000fe200000e0000 */
[----:B------:R-:W-:Y:S01]  /*4df0*/  VOTEU.ALL UP0, P1 ;  /* 0x0000000000ff7886 */ /* 0x000fe20000800000 */
[----:B------:R-:W-:Y:S01]  /*4e00*/  @!P1 R2UR UR4, R6 ;  /* 0x00000000060492ca */ /* 0x000fe200000e0000 */
[----:B--2---:R-:W-:Y:S01]  /*4e10*/  @!P1 IMAD.MOV.U32 R0, RZ, RZ, 0x2000 ;  /* 0x00002000ff009424 */ /* 0x004fe200078e00ff */
[----:B------:R-:W-:Y:S01]  /*4e20*/  UMOV UR8, 0x0 ;  /* 0x0000000000087882 */ /* 0x000fe20000000000 */
[----:B------:R-:W-:Y:S01]  /*4e30*/  UMOV UR9, 0x10000000 ;  /* 0x1000000000097882 */ /* 0x000fe20000000000 */
[----:B------:R-:W-:Y:S01]  /*4e40*/  @!UP0 UIADD3 UR18, UPT, UPT, UR34, 0x40, URZ ;  /* 0x0000004022128890 */ /* 0x000fe2000fffe0ff */
[----:B------:R-:W-:Y:S01]  /*4e50*/  VIADD R14, R14, 0x1 ;  /* 0x000000010e0e7836 */ /* 0x000fe20000000000 */
[----:B------:R-:W-:Y:S01]  /*4e60*/  @!UP0 UIADD3 UR16, UPT, UPT, UR21, 0x4200, URZ ;  /* 0x0000420015108890 */ /* 0x000fe2000fffe0ff */
[----:B------:R-:W-:Y:S01]  /*4e70*/  VOTEU.ALL UP0, P1 ;  /* 0x0000000000ff7886 */ /* 0x000fe20000800000 */
[----:B------:R-:W-:Y:S01]  /*4e80*/  UMOV UR19, UR35 ;  /* 0x0000002300137c82 */ /* 0x000fe20008000000 */
[----:B------:R-:W-:Y:S02]  /*4e90*/  UMOV UR20, UR36 ;  /* 0x0000002400147c82 */ /* 0x000fe40008000000 */
[----:B------:R-:W-:Y:S01]  /*4ea0*/  IMAD.U32 R10, RZ, RZ, UR5 ;  /* 0x00000005ff0a7e24 */ /* 0x000fe2000f8e00ff */
[----:B------:R-:W-:Y:S01]  /*4eb0*/  UPRMT UR6, UR47, 0x654, UR17 ;  /* 0x000006542f067896 */ /* 0x000fe20008000011 */
        /* <DEDUP_REMOVED lines=9> */
.L_x_171:
[----:B------:R-:W-:Y:S01]  /*4f50*/  @!P1 IADD3 R6, P0, PT, R16, 0x580, RZ ;  /* 0x0000058010069810 */ /* 0x000fe20007f1e0ff */
[----:B------:R-:W-:Y:S01]  /*4f60*/  VOTEU.ALL UP0, P1 ;  /* 0x0000000000ff7886 */ /* 0x000fe20000800000 */
[----:B------:R-:W-:Y:S01]  /*4f70*/  UMOV UR6, 0x0 ;  /* 0x0000000000067882 */ /* 0x000fe20000000000 */
[----:B------:R-:W-:Y:S01]  /*4f80*/  UMOV UR7, 0x10000000 ;  /* 0x1000000000077882 */ /* 0x000fe20000000000 */
[----:B------:R-:W-:Y:S01]  /*4f90*/  @!P1 R2UR UR5, R6 ;  /* 0x00000000060592ca */ /* 0x000fe200000e0000 */
[----:B--2---:R-:W-:Y:S01]  /*4fa0*/  @!P1 IMAD.X R0, RZ, RZ, R17, P0 ;  /* 0x000000ffff009224 */ /* 0x004fe200000e0611 */
[----:B------:R-:W-:Y:S01]  /*4fb0*/  @!UP0 UIADD3 UR10, UPT, UPT, UR34, 0x60, URZ ;  /* 0x00000060220a8890 */ /* 0x000fe2000fffe0ff */
[----:B------:R-:W-:Y:S01]  /*4fc0*/  R2UR UR16, R82 ;  /* 0x00000000521072ca */ /* 0x000fe200000e0000 */
[----:B------:R-:W-:Y:S01]  /*4fd0*/  @!UP0 UIADD3 UR8, UPT, UPT, UR21, 0x6200, URZ ;  /* 0x0000620015088890 */ /* 0x000fe2000fffe0ff */
[----:B------:R-:W-:Y:S01]  /*4fe0*/  ISETP.NE.AND P0, PT, R14, 0x2, PT ;  /* 0x000000020e00780c */ /* 0x000fe20003f05270 */
[----:B------:R-:W-:Y:S01]  /*4ff0*/  @!UP0 UIADD3 UR9, UPT, UPT, UR21, 0x48, URZ ;  /* 0x0000004815098890 */ /* 0x000fe2000fffe0ff */
[----:B------:R-:W-:Y:S01]  /*5000*/  @!P1 R2UR UR4, R0 ;  /* 0x00000000000492ca */ /* 0x000fe200000e0000 */
[----:B------:R-:W-:Y:S01]  /*5010*/  VOTEU.ALL UP0, P1 ;  /* 0x0000000000ff7886 */ /* 0x000fe20000800000 */
[----:B------:R-:W-:Y:S01]  /*5020*/  UMOV UR11, UR35 ;  /* 0x00000023000b7c82 */ /* 0x000fe20008000000 */
[----:B------:R-:W-:Y:S01]  /*5030*/  UMOV UR12, UR36 ;  /* 0x00000024000c7c82 */ /* 0x000fe20008000000 */
[----:B------:R-:W-:Y:S01]  /*5040*/  SEL R0, RZ, 0x1, P0 ;  /* 0x00000001ff007807 */ /* 0x000fe20000000000 */
[----:B------:R-:W-:Y:S01]  /*5050*/  UIADD3 UR20, UPT, UPT, UR13, UR63, URZ ;  /* 0x0000003f0d147290 */ /* 0x000fe2000fffe0ff */
[----:B------:R-:W-:Y:S01]  /*5060*/  IMAD.U32 R8, RZ, RZ, UR5 ;  /* 0x00000005ff087e24 */ /* 0x000fe2000f8e00ff */
[----:B------:R-:W-:Y:S01]  /*5070*/  LOP3.LUT R15, R15, 0x1, RZ, 0x3c, !PT ;  /* 0x000000010f0f7812 */ /* 0x000fe200078e3cff */
[----:B------:R-:W-:Y:S01]  /*5080*/  UPLOP3.LUT UP3, UPT, UPT, UPT, UPT, 0x80, 0x8 ;  /* 0x000000000008789c */ /* 0x000fe20003f6f070 */
[----:B------:R-:W-:Y:S01]  /*5090*/  LOP3.LUT R13, R13, R0, RZ, 0x3c, !PT ;  /* 0x000000000d0d7212 */ /* 0x000fe200078e3cff */
[----:B------:R-:W-:Y:S01]  /*50a0*/  UIADD3 UR16, UPT, UPT, UR14, UR16, URZ ;  /* 0x000000100e107290 */ /* 0x000fe2000fffe0ff */
[----:B------:R-:W-:Y:S01]  /*50b0*/  SEL R14, R14, RZ, P0 ;  /* 0x000000ff0e0e7207 */ /* 0x000fe20000000000 */
[----:B------:R-:W-:Y:S01]  /*50c0*/  UMOV UR36, UR29 ;  /* 0x0000001d00247c82 */ /* 0x000fe20008000000 */
[----:B------:R-:W-:Y:S01]  /*50d0*/  IMAD.U32 R9, RZ, RZ, UR4 ;  /* 0x00000004ff097e24 */ /* 0x000fe2000f8e00ff */
[----:B------:R-:W-:Y:S04]  /*50e0*/  @!P1 R2UR UR4, R8 ;  /* 0x00000000080492ca */ /* 0x000fe800000e0000 */
[----:B------:R-:W-:Y:S11]  /*50f0*/  @!P1 R2UR UR5, R9 ;  /* 0x00000000090592ca */ /* 0x000ff600000e0000 */
[----:B------:R-:W-:Y:S02]  /*5100*/  @!UPT UIADD3 URZ, UPT, UPT, URZ, URZ, URZ ;  /* 0x000000fffffff290 */ /* 0x000fe4000fffe0ff */
[----:B------:R2:W-:Y:S01]  /*5110*/  @!UP0 UTMALDG.3D [UR8], [UR4], desc[UR6] ;  /* 0x00000608040085b4 */ /* 0x0005e20008011000 */
[----:B------:R2:W-:Y:S01]  /*5120*/  @!P1 SYNCS.ARRIVE.TRANS64.RED.A0TR RZ, [UR21+0x48], R7 ;  /* 0x00004807ffff99a7 */ /* 0x0005e20008300415 */
[----:B------:R-:W-:Y:S01]  /*5130*/  SYNCS.ARRIVE.TRANS64.RED.A1T0 RZ, [UR37], RZ ;  /* 0x000000ffffff79a7 */ /* 0x000fe20008100425 */
[----:B------:R-:W-:Y:S05]  /*5140*/  BRA.U UP1, `(.L_x_84) ;  /* 0xfffffff101687547 */ /* 0x000fea000b83ffff */
[----:B------:R-:W-:-:S04]  /*5150*/  SHF.L.U32 R3, R15, 0x1f, RZ ;  /* 0x0000001f0f037819 */ /* 0x000fc800000006ff */
[----:B------:R-:W3:Y:S02]  /*5160*/  SYNCS.PHASECHK.TRANS64.TRYWAIT P0, [UR21+0x50], R3 ;  /* 0x00005003ff0075a7 */ /* 0x000ee40008001115 */
[----:B---3--:R-:W-:Y:S05]  /*5170*/  @!P0 BRA `(.L_x_85) ;  /* 0x0000004c00708947 */ /* 0x008fea0003800000 */
.L_x_173:
[----:B------:R-:W4:Y:S02]  /*5180*/  SYNCS.PHASECHK.TRANS64.TRYWAIT P0, [UR21+0x58], R3 ;  /* 0x00005803ff0075a7 */ /* 0x000f240008001115 */
[----:B----4-:R-:W-:Y:S05]  /*5190*/  @!P0 BRA `(.L_x_86) ;  /* 0x0000004c00808947 */ /* 0x010fea0003800000 */
.L_x_175:
[----:B------:R-:W4:Y:S02]  /*51a0*/  SYNCS.PHASECHK.TRANS64.TRYWAIT P0, [UR21+0x60], R3 ;  /* 0x00006003ff0075a7 */ /* 0x000f240008001115 */
[----:B----4-:R-:W-:Y:S05]  /*51b0*/  @!P0 BRA `(.L_x_87) ;  /* 0x0000004c00908947 */ /* 0x010fea0003800000 */
.L_x_177:
[----:B---3--:R-:W-:-:S07]  /*51c0*/  MOV R0, UR21 ;  /* 0x0000001500007c02 */ /* 0x008fce0008000f00 */
.L_x_88:
[----:B---3--:R-:W-:-:S04]  /*51d0*/  SHF.L.U32 R3, R15, 0x1f, RZ ;  /* 0x0000001f0f037819 */ /* 0x008fc800000006ff */
[----:B------:R3:W4:Y:S03]  /*51e0*/  SYNCS.PHASECHK.TRANS64.TRYWAIT P0, [R0+URZ+0x68], R3 ;  /* 0x00006803000075a7 */ /* 0x00072600080011ff */
[----:B----4-:R-:W-:Y:S05]  /*51f0*/  @!P0 NANOSLEEP.SYNCS 0x989680 ;  /* 0x009896800000895d */ /* 0x010fea0003900000 */
[----:B------:R-:W4:Y:S02]  /*5200*/  @!P0 SYNCS.PHASECHK.TRANS64 P0, [R0+URZ+0x68], R3 ;  /* 0x00006803000085a7 */ /* 0x000f2400080010ff */
[----:B-12-4-:R-:W-:Y:S05]  /*5210*/  @P0 EXIT ;  /* 0x000000000000094d */ /* 0x016fea0003800000 */
[----:B------:R-:W-:Y:S05]  /*5220*/  BRA `(.L_x_88) ;  /* 0xfffffffc00e87947 */ /* 0x000fea000383ffff */
.L_x_73:
[----:B------:R-:W-:-:S06]  /*5230*/  UISETP.GE.AND UP0, UPT, UR17, 0x4, UPT ;  /* 0x000000041100788c */ /* 0x000fcc000bf06270 */
[----:B------:R-:W-:-:S13]  /*5240*/  PLOP3.LUT P0, PT, PT, PT, UP0, 0x80, 0x8 ;  /* 0x000000000008781c */ /* 0x000fda0003f0f008 */
[----:B------:R-:W-:Y:S05]  /*5250*/  @!P0 EXIT ;  /* 0x000000000000894d */ /* 0x000fea0003800000 */
[----:B------:R-:W-:Y:S01]  /*5260*/  BAR.SYNC.DEFER_BLOCKING 0x6, 0xa0 ;  /* 0x0182800000007b1d */ /* 0x000fe20000010000 */
[C---:B------:R-:W-:Y:S01]  /*5270*/  IMAD.SHL.U32 R2, R94.reuse, 0x20, RZ ;  /* 0x000000205e027824 */ /* 0x040fe200078e00ff */
[C---:B------:R-:W-:Y:S01]  /*5280*/  SHF.L.U32 R37, R94.reuse, 0x10, RZ ;  /* 0x000000105e257819 */ /* 0x040fe200000006ff */
[C---:B------:R-:W-:Y:S01]  /*5290*/  IMAD.SHL.U32 R93, R94.reuse, 0x4, RZ ;  /* 0x000000045e5d7824 */ /* 0x040fe200078e00ff */
[----:B------:R-:W-:Y:S01]  /*52a0*/  LOP3.LUT R95, R94, 0x60, RZ, 0xc0, !PT ;  /* 0x000000605e5f7812 */ /* 0x000fe200078ec0ff */
[----:B------:R-:W-:Y:S01]  /*52b0*/  HFMA2 R86, -RZ, RZ, 0, 0 ;  /* 0x00000000ff567431 */ /* 0x000fe200000001ff */
[----:B------:R-:W-:Y:S02]  /*52c0*/  UMOV UR44, 0x400 ;  /* 0x00000400002c7882 */ /* 0x000fe40000000000 */
[----:B------:R-:W1:Y:S01]  /*52d0*/  LDC.64 R78, c[0x0][0x8b0] ;  /* 0x00022c00ff4e7b82 */ /* 0x000e620000000a00 */
[----:B------:R-:W-:Y:S01]  /*52e0*/  ULEA UR44, UR47, UR44, 0x18 ;  /* 0x0000002c2f2c7291 */ /* 0x000fe2000f8ec0ff */
[----:B------:R-:W-:Y:S01]  /*52f0*/  LOP3.LUT R6, R2, 0xc0, RZ, 0xc0, !PT ;  /* 0x000000c002067812 */ /* 0x000fe200078ec0ff */
[----:B------:R-:W2:Y:S01]  /*5300*/  LDCU.64 UR6, c[0x0][0x890] ;  /* 0x00011200ff0677ac */ /* 0x000ea20008000a00 */
[----:B------:R-:W-:Y:S01]  /*5310*/  LOP3.LUT R92, R94, 0x2, RZ, 0xc0, !PT ;  /* 0x000000025e5c7812 */ /* 0x000fe200078ec0ff */
[----:B------:R-:W-:Y:S01]  /*5320*/  IMAD.MOV.U32 R90, RZ, RZ, 0x1 ;  /* 0x00000001ff5a7424 */ /* 0x000fe200078e00ff */
[----:B------:R-:W-:Y:S01]  /*5330*/  LOP3.LUT R93, R6, 0x18, R93, 0xf8, !PT ;  /* 0x00000018065d7812 */ /* 0x000fe200078ef85d */
[----:B------:R-:W-:Y:S01]  /*5340*/  UIADD3 UR4, UPT, UPT, UR44, 0x200, URZ ;  /* 0x000002002c047890 */ /* 0x000fe2000fffe0ff */
[----:B------:R-:W3:Y:S01]  /*5350*/  LDC.64 R76, c[0x0][0x8a8] ;  /* 0x00022a00ff4c7b82 */ /* 0x000ee20000000a00 */
[----:B------:R-:W-:Y:S01]  /*5360*/  LOP3.LUT R37, R37, 0x600000, RZ, 0xc0, !PT ;  /* 0x0060000025257812 */ /* 0x000fe200078ec0ff */
[----:B------:R-:W-:Y:S01]  /*5370*/  IMAD.MOV.U32 R36, RZ, RZ, RZ ;  /* 0x000000ffff247224 */ /* 0x000fe200078e00ff */
[----:B------:R-:W-:-:S02]  /*5380*/  LOP3.LUT R93, R93, 0xf20, R2, 0xf8, !PT ;  /* 0x00000f205d5d7812 */ /* 0x000fc400078ef802 */
[----:B------:R-:W-:Y:S01]  /*5390*/  CS2R R88, SRZ ;  /* 0x0000000000587805 */ /* 0x000fe2000001ff00 */
[----:B------:R-:W-:Y:S01]  /*53a0*/  IMAD.U32 R84, RZ, RZ, UR4 ;  /* 0x00000004ff547e24 */ /* 0x000fe2000f8e00ff */
[----:B------:R-:W-:Y:S01]  /*53b0*/  LOP3.LUT R94, R94, 0x4, RZ, 0xc0, !PT ;  /* 0x000000045e5e7812 */ /* 0x000fe200078ec0ff */
[----:B------:R-:W4:Y:S01]  /*53c0*/  LDCU UR60, c[0x0][0x370] ;  /* 0x00006e00ff3c77ac */ /* 0x000f220008000800 */
[----:B------:R-:W4:Y:S02]  /*53d0*/  LDS R0, [UR44+0x130] ;  /* 0x0001302cff007984 */ /* 0x000f240008000800 */
[----:B------:R-:W-:Y:S01]  /*53e0*/  LEA R93, R93, R84, 0x1 ;  /* 0x000000545d5d7211 */ /* 0x000fe200078e08ff */
[----:B------:R-:W1:Y:S01]  /*53f0*/  LDCU UR43, c[0x0][0xb0c] ;  /* 0x00016180ff2b77ac */ /* 0x000e620008000800 */
[----:B--2---:R-:W-:Y:S01]  /*5400*/  IMAD.U32 R97, RZ, RZ, UR6 ;  /* 0x00000006ff617e24 */ /* 0x004fe2000f8e00ff */
[----:B------:R-:W-:Y:S02]  /*5410*/  MOV R96, UR7 ;  /* 0x0000000700607c02 */ /* 0x000fe40008000f00 */
[--C-:B------:R-:W-:Y:S01]  /*5420*/  IMAD R92, R92, -0x10, R93.reuse ;  /* 0xfffffff05c5c7824 */ /* 0x100fe200078e025d */
[----:B------:R-:W2:Y:S01]  /*5430*/  LDCU UR39, c[0x0][0xb30] ;  /* 0x00016600ff2777ac */ /* 0x000ea20008000800 */
[----:B------:R-:W-:Y:S01]  /*5440*/  IMAD R91, R94, -0x10, R93 ;  /* 0xfffffff05e5b7824 */ /* 0x000fe200078e025d */
[----:B------:R-:W1:Y:S01]  /*5450*/  LDCU.64 UR54, c[0x0][0x888] ;  /* 0x00011100ff3677ac */ /* 0x000e620008000a00 */
[----:B------:R-:W1:Y:S01]  /*5460*/  LDCU.64 UR40, c[0x0][0xb28] ;  /* 0x00016500ff2877ac */ /* 0x000e620008000a00 */
[----:B------:R-:W1:Y:S01]  /*5470*/  LDCU.128 UR56, c[0x0][0xb10] ;  /* 0x00016200ff3877ac */ /* 0x000e620008000c00 */
[----:B------:R-:W1:Y:S01]  /*5480*/  LDCU UR53, c[0x0][0x374] ;  /* 0x00006e80ff3577ac */ /* 0x000e620008000800 */
[----:B------:R-:W-:Y:S01]  /*5490*/  UMOV UR52, URZ ;  /* 0x000000ff00347c82 */ /* 0x000fe20008000000 */
[----:B------:R-:W-:Y:S01]  /*54a0*/  UMOV UR46, URZ ;  /* 0x000000ff002e7c82 */ /* 0x000fe20008000000 */
[----:B-1234-:R-:W-:-:S07]  /*54b0*/  IMAD.IADD R37, R0, 0x1, R37 ;  /* 0x0000000100257824 */ /* 0x01efce00078e0225 */
.L_x_132:
[----:B------:R-:W-:Y:S02]  /*54c0*/  LEA R3, R86, UR44, 0x3 ;  /* 0x0000002c56037c11 */ /* 0x000fe4000f8e18ff */
[----:B------:R-:W-:Y:S02]  /*54d0*/  SHF.L.U32 R0, R88, 0x1f, RZ ;  /* 0x0000001f58007819 */ /* 0x000fe400000006ff */
[----:B------:R-:W-:Y:S02]  /*54e0*/  LEA R5, R86, UR44, 0x4 ;  /* 0x0000002c56057c11 */ /* 0x000fe4000f8e20ff */
[----:B-1----:R-:W1:Y:S02]  /*54f0*/  SYNCS.PHASECHK.TRANS64.TRYWAIT P0, [R3+URZ+0x80], R0 ;  /* 0x00008000030075a7 */ /* 0x002e6400080011ff */
[----:B-12---:R-:W-:Y:S05]  /*5500*/  @!P0 BRA `(.L_x_89) ;  /* 0x0000004800d48947 */ /* 0x006fea0003800000 */
.L_x_178:
        /* <DEDUP_REMOVED lines=11> */
[----:B------:R-:W-:Y:S01]  /*55c0*/  PLOP3.LUT P0, PT, PT, PT, UP1, 0x80, 0x8 ;  /* 0x000000000008781c */ /* 0x000fe20003f0f018 */
[----:B------:R-:W-:Y:S11]  /*55d0*/  UP2UR UR62, UPR, URZ, 0x2 ;  /* 0x00000002ff3e7883 */ /* 0x000ff60008000000 */
[----:B------:R-:W-:Y:S01]  /*55e0*/  @!UPT UIADD3 URZ, UPT, UPT, URZ, URZ, URZ ;  /* 0x000000fffffff290 */ /* 0x000fe2000fffe0ff */
[----:B-1----:R-:W-:Y:S02]  /*55f0*/  @P0 SHF.R.U32.HI R0, RZ, 0x10, R5 ;  /* 0x00000010ff000819 */ /* 0x002fe40000011605 */
        /* <DEDUP_REMOVED lines=12> */
[----:B------:R-:W2:Y:S01]  /*56c0*/  LDCU UR12, c[0x0][0xb20] ;  /* 0x00016400ff0c77ac */ /* 0x000ea20008000800 */
[----:B------:R-:W-:Y:S02]  /*56d0*/  UIMAD.WIDE.U32 UR4, UR53, UR59, URZ ;  /* 0x0000003b350472a5 */ /* 0x000fe4000f8e00ff */
[----:B------:R-:W-:Y:S02]  /*56e0*/  UIMAD.WIDE.U32 UR6, UR60, UR56, URZ ;  /* 0x000000383c0672a5 */ /* 0x000fe4000f8e00ff */
[----:B------:R-:W-:Y:S02]  /*56f0*/  UISETP.NE.AND UP0, UPT, UR58, 0x1, UPT ;  /* 0x000000013a00788c */ /* 0x000fe4000bf05270 */
[----:B------:R-:W-:Y:S02]  /*5700*/  UIMAD.WIDE.U32 UR8, UR37, UR59, URZ ;  /* 0x0000003b250872a5 */ /* 0x000fe4000f8e00ff */
[----:B------:R-:W-:Y:S02]  /*5710*/  UIMAD.WIDE.U32 UR10, UR38, UR56, URZ ;  /* 0x00000038260a72a5 */ /* 0x000fe4000f8e00ff */
[----:B------:R-:W-:Y:S02]  /*5720*/  UISETP.NE.AND UP1, UPT, UR43, 0x1, UPT ;  /* 0x000000012b00788c */ /* 0x000fe4000bf25270 */
[----:B------:R-:W-:Y:S01]  /*5730*/  UISETP.NE.AND UP2, UPT, UR42, 0x1, UPT ;  /* 0x000000012a00788c */ /* 0x000fe2000bf45270 */
[----:B------:R-:W-:Y:S02]  /*5740*/  UMOV UR4, UR5 ;  /* 0x0000000500047c82 */ /* 0x000fe40008000000 */
[----:B--2---:R-:W-:Y:S03]  /*5750*/  USHF.R.U32.HI UR5, URZ, UR12, UR4 ;  /* 0x0000000cff057299 */ /* 0x004fe60008011604 */
[----:B------:R-:W-:Y:S02]  /*5760*/  UMOV UR4, UR7 ;  /* 0x0000000700047c82 */ /* 0x000fe40008000000 */
[----:B------:R-:W-:Y:S02]  /*5770*/  USHF.R.U32.HI UR7, URZ, UR57, UR4 ;  /* 0x00000039ff077299 */ /* 0x000fe40008011604 */
[----:B------:R-:W-:Y:S02]  /*5780*/  USEL UR4, UR53, UR5, !UP0 ;  /* 0x0000000535047287 */ /* 0x000fe4000c000000 */
[----:B------:R-:W-:Y:S01]  /*5790*/  USEL UR7, UR60, UR7, !UP1 ;  /* 0x000000073c077287 */ /* 0x000fe2000c800000 */
[----:B------:R-:W-:Y:S01]  /*57a0*/  UMOV UR5, UR9 ;  /* 0x0000000900057c82 */ /* 0x000fe20008000000 */
[----:B------:R-:W-:Y:S02]  /*57b0*/  UIMAD.WIDE.U32 UR8, UR4, UR40, URZ ;  /* 0x00000028040872a5 */ /* 0x000fe4000f8e00ff */
[----:B------:R-:W-:Y:S03]  /*57c0*/  USHF.R.U32.HI UR6, URZ, UR12, UR5 ;  /* 0x0000000cff067299 */ /* 0x000fe60008011605 */
[----:B------:R-:W-:Y:S01]  /*57d0*/  UMOV UR5, UR11 ;  /* 0x0000000b00057c82 */ /* 0x000fe20008000000 */
[----:B------:R-:W-:Y:S02]  /*57e0*/  UIMAD.WIDE.U32 UR10, UR7, UR40, URZ ;  /* 0x00000028070a72a5 */ /* 0x000fe4000f8e00ff */
[----:B------:R-:W-:Y:S02]  /*57f0*/  USHF.R.U32.HI UR12, URZ, UR57, UR5 ;  /* 0x00000039ff0c7299 */ /* 0x000fe40008011605 */
[----:B------:R-:W-:Y:S01]  /*5800*/  USEL UR6, UR37, UR6, !UP0 ;  /* 0x0000000625067287 */ /* 0x000fe2000c000000 */
[----:B------:R-:W-:Y:S02]  /*5810*/  UMOV UR5, UR9 ;  /* 0x0000000900057c82 */ /* 0x000fe40008000000 */
[----:B------:R-:W-:Y:S01]  /*5820*/  UMOV UR10, UR11 ;  /* 0x0000000b000a7c82 */ /* 0x000fe20008000000 */
[----:B------:R-:W-:Y:S02]  /*5830*/  @UP2 USHF.R.U32.HI UR4, URZ, UR41, UR5 ;  /* 0x00000029ff042299 */ /* 0x000fe40008011605 */
[----:B------:R-:W-:Y:S02]  /*5840*/  @UP2 USHF.R.U32.HI UR7, URZ, UR41, UR10 ;  /* 0x00000029ff072299 */ /* 0x000fe4000801160a */
[----:B------:R-:W-:Y:S02]  /*5850*/  UIMAD UR4, UR42, UR4, URZ ;  /* 0x000000042a0472a4 */ /* 0x000fe4000f8e02ff */
        /* <DEDUP_REMOVED lines=8> */
[----:B------:R-:W-:Y:S02]  /*58e0*/  USEL UR11, UR6, UR4, !UP2 ;  /* 0x00000004060b7287 */ /* 0x000fe4000d000000 */
[----:B------:R-:W-:Y:S02]  /*58f0*/  UIADD3 UR8, UPT, UPT, -UR5, URZ, URZ ;  /* 0x000000ff05087290 */ /* 0x000fe4000fffe1ff */
[----:B------:R-:W-:Y:S01]  /*5900*/  UIADD3 UR10, UPT, UPT, -UR11, URZ, URZ ;  /* 0x000000ff0b0a7290 */ /* 0x000fe2000fffe1ff */
[----:B------:R-:W-:Y:S01]  /*5910*/  @!UP0 UMOV UR4, UR9 ;  /* 0x0000000900048c82 */ /* 0x000fe20008000000 */
[----:B------:R-:W-:Y:S02]  /*5920*/  UIADD3 UR9, UPT, UPT, -UR6, URZ, URZ ;  /* 0x000000ff06097290 */ /* 0x000fe4000fffe1ff */
[----:B------:R-:W-:Y:S02]  /*5930*/  @!UP0 USHF.R.U32.HI UR4, URZ, UR41, UR4 ;  /* 0x00000029ff048299 */ /* 0x000fe40008011604 */
[----:B------:R-:W-:Y:S02]  /*5940*/  UIMAD UR10, UR42, UR10, UR6 ;  /* 0x0000000a2a0a72a4 */ /* 0x000fe4000f8e0206 */
[----:B------:R-:W-:Y:S04]  /*5950*/  @!UP0 USEL UR4, UR5, UR4, !UP2 ;  /* 0x0000000405048287 */ /* 0x000fe8000d000000 */
[----:B------:R-:W-:Y:S02]  /*5960*/  @!UP0 UIMAD UR10, UR7, UR10, UR4 ;  /* 0x0000000a070a82a4 */ /* 0x000fe4000f8e0204 */
[----:B------:R-:W-:Y:S02]  /*5970*/  @!UP0 UIADD3 UR11, UPT, UPT, UR11, -UR4, URZ ;  /* 0x800000040b0b8290 */ /* 0x000fe4000fffe0ff */
[----:B------:R-:W-:Y:S02]  /*5980*/  UIMAD UR7, UR43, UR8, UR38 ;  /* 0x000000082b0772a4 */ /* 0x000fe4000f8e0226 */
[----:B------:R-:W-:Y:S02]  /*5990*/  @!UP0 UIMAD UR6, UR11, UR42, UR5 ;  /* 0x0000002a0b0682a4 */ /* 0x000fe4000f8e0205 */
[----:B------:R-:W-:Y:S01]  /*59a0*/  UIMAD UR4, UR58, UR9, UR37 ;  /* 0x000000093a0472a4 */ /* 0x000fe2000f8e0225 */
[----:B------:R-:W-:Y:S02]  /*59b0*/  @!UP0 UMOV UR5, UR10 ;  /* 0x0000000a00058c82 */ /* 0x000fe40008000000 */
[----:B------:R-:W-:Y:S02]  /*59c0*/  UIMAD UR38, UR5, UR43, UR7 ;  /* 0x0000002b052672a4 */ /* 0x000fe4000f8e0207 */
[----:B------:R-:W-:Y:S11]  /*59d0*/  UIMAD UR37, UR6, UR58, UR4 ;  /* 0x0000003a062572a4 */ /* 0x000ff6000f8e0204 */
[----:B------:R-:W-:Y:S01]  /*59e0*/  @!UPT UIADD3 URZ, UPT, UPT, URZ, URZ, URZ ;  /* 0x000000fffffff290 */ /* 0x000fe2000fffe0ff */
.L_x_90:
[----:B------:R-:W-:Y:S01]  /*59f0*/  UISETP.NE.AND UP0, UPT, UR39, 0x1, UPT ;  /* 0x000000012700788c */ /* 0x000fe2000bf05270 */
[----:B------:R-:W-:Y:S01]  /*5a00*/  LOP3.LUT P0, RZ, R84, 0x1b0, RZ, 0xc0, !PT ;  /* 0x000001b054ff7812 */ /* 0x000fe2000780c0ff */
[----:B------:R-:W-:Y:S01]  /*5a10*/  USHF.L.U32 UR50, UR16, 0x7, URZ ;  /* 0x0000000710327899 */ /* 0x000fe200080006ff */
[----:B------:R-:W-:Y:S01]  /*5a20*/  BSSY.RECONVERGENT B6, `(.L_x_91) ;  /* 0x0000034000067945 */ /* 0x000fe20003800200 */
[----:B------:R-:W-:Y:S01]  /*5a30*/  USHF.L.U32 UR49, UR20, 0x7, URZ ;  /* 0x0000000714317899 */ /* 0x000fe200080006ff */
[----:B------:R-:W-:Y:S06]  /*5a40*/  IADD3 R86, PT, PT, R86, 0x1, RZ ;  /* 0x0000000156567810 */ /* 0x000fec0007ffe0ff */
[----:B------:R-:W2:Y:S01]  /*5a50*/  @!UP0 LDCU.128 UR12, c[0x0][0xb10] ;  /* 0x00016200ff0c87ac */ /* 0x000ea20008000c00 */
[----:B------:R-:W3:Y:S01]  /*5a60*/  @!UP0 LDCU UR5, c[0x0][0xb0c] ;  /* 0x00016180ff0587ac */ /* 0x000ee20008000800 */
[----:B------:R-:W4:Y:S01]  /*5a70*/  @!UP0 LDCU UR10, c[0x0][0xb20] ;  /* 0x00016400ff0a87ac */ /* 0x000f220008000800 */
[----:B--2---:R-:W-:Y:S02]  /*5a80*/  UIMAD.WIDE.U32 UR8, UR38, UR12, URZ ;  /* 0x0000000c260872a5 */ /* 0x004fe4000f8e00ff */
[----:B------:R-:W-:Y:S02]  /*5a90*/  UIMAD.WIDE.U32 UR6, UR37, UR15, URZ ;  /* 0x0000000f250672a5 */ /* 0x000fe4000f8e00ff */
[----:B------:R-:W-:Y:S03]  /*5aa0*/  @!UP0 UISETP.NE.AND UP1, UPT, UR14, 0x1, UPT ;  /* 0x000000010e00888c */ /* 0x000fe6000bf25270 */
[----:B------:R-:W-:Y:S01]  /*5ab0*/  @!UP0 UMOV UR4, UR9 ;  /* 0x0000000900048c82 */ /* 0x000fe20008000000 */
[----:B---3--:R-:W-:Y:S02]  /*5ac0*/  @!UP0 UISETP.NE.AND UP2, UPT, UR5, 0x1, UPT ;  /* 0x000000010500888c */ /* 0x008fe4000bf45270 */
[----:B------:R-:W-:Y:S01]  /*5ad0*/  @!UP0 USHF.R.U32.HI UR4, URZ, UR13, UR4 ;  /* 0x0000000dff048299 */ /* 0x000fe20008011604 */
[----:B------:R-:W-:Y:S02]  /*5ae0*/  @!UP0 UMOV UR6, UR7 ;  /* 0x0000000700068c82 */ /* 0x000fe40008000000 */
[----:B----4-:R-:W-:Y:S02]  /*5af0*/  @!UP0 USHF.R.U32.HI UR6, URZ, UR10, UR6 ;  /* 0x0000000aff068299 */ /* 0x010fe40008011606 */
[----:B------:R-:W-:Y:S02]  /*5b00*/  @!UP0 USEL UR7, UR38, UR4, !UP2 ;  /* 0x0000000426078287 */ /* 0x000fe4000d000000 */
[----:B------:R-:W-:Y:S04]  /*5b10*/  @!UP0 USEL UR6, UR37, UR6, !UP1 ;  /* 0x0000000625068287 */ /* 0x000fe8000c800000 */
[----:B------:R-:W-:Y:S02]  /*5b20*/  @!UP0 UIADD3 UR4, UPT, UPT, -UR7, UR6, URZ ;  /* 0x0000000607048290 */ /* 0x000fe4000fffe1ff */
[----:B------:R-:W-:Y:S02]  /*5b30*/  @!UP0 UIADD3 UR6, UPT, UPT, UR7, -UR6, URZ ;  /* 0x8000000607068290 */ /* 0x000fe4000fffe0ff */
[----:B------:R-:W-:Y:S02]  /*5b40*/  @!UP0 UIMAD UR38, UR4, UR5, UR38 ;  /* 0x00000005042682a4 */ /* 0x000fe4000f8e0226 */
[----:B------:R-:W-:Y:S01]  /*5b50*/  @!UP0 UIMAD UR37, UR6, UR14, UR37 ;  /* 0x0000000e062582a4 */ /* 0x000fe2000f8e0225 */
[----:B------:R-:W-:Y:S11]  /*5b60*/  @!P0 BRA `(.L_x_92) ;  /* 0x00000000007c8947 */ /* 0x000ff60003800000 */
[----:B------:R-:W2:Y:S01]  /*5b70*/  LDCU.64 UR8, c[0x4][0x80] ;  /* 0x01001000ff0877ac */ /* 0x000ea20008000a00 */
[----:B------:R-:W-:Y:S01]  /*5b80*/  MOV R2, 0x0 ;  /* 0x0000000000027802 */ /* 0x000fe20000000f00 */
[----:B------:R-:W-:Y:S02]  /*5b90*/  HFMA2 R12, -RZ, RZ, 0, 5.9604644775390625e-08 ;  /* 0x00000001ff0c7431 */ /* 0x000fe400000001ff */
[----:B------:R-:W-:Y:S01]  /*5ba0*/  IMAD.MOV.U32 R8, RZ, RZ, 0x70 ;  /* 0x00000070ff087424 */ /* 0x000fe200078e00ff */
[----:B------:R3:W4:Y:S01]  /*5bb0*/  LDC.64 R14, c[0x4][R2] ;  /* 0x01000000020e7b82 */ /* 0x0007220000000a00 */
[----:B------:R-:W1:Y:S01]  /*5bc0*/  LDCU.64 UR6, c[0x4][0x88] ;  /* 0x01001100ff0677ac */ /* 0x000e620008000a00 */
[----:B------:R-:W-:Y:S01]  /*5bd0*/  IMAD.MOV.U32 R13, RZ, RZ, RZ ;  /* 0x000000ffff0d7224 */ /* 0x000fe200078e00ff */
[----:B------:R-:W1:Y:S01]  /*5be0*/  LDCU.64 UR4, c[0x4][0x8] ;  /* 0x01000100ff0477ac */ /* 0x000e620008000a00 */
[----:B--2---:R-:W-:Y:S01]  /*5bf0*/  MOV R5, UR9 ;  /* 0x0000000900057c02 */ /* 0x004fe20008000f00 */
[----:B------:R-:W-:Y:S01]  /*5c00*/  IMAD.U32 R4, RZ, RZ, UR8 ;  /* 0x00000008ff047e24 */ /* 0x000fe2000f8e00ff */
[----:B-1----:R-:W-:Y:S01]  /*5c10*/  MOV R7, UR7 ;  /* 0x0000000700077c02 */ /* 0x002fe20008000f00 */
[----:B------:R-:W-:Y:S01]  /*5c20*/  IMAD.U32 R6, RZ, RZ, UR6 ;  /* 0x00000006ff067e24 */ /* 0x000fe2000f8e00ff */
[----:B------:R-:W-:Y:S01]  /*5c30*/  MOV R11, UR5 ;  /* 0x00000005000b7c02 */ /* 0x000fe20008000f00 */
[----:B------:R-:W-:Y:S02]  /*5c40*/  IMAD.U32 R10, RZ, RZ, UR4 ;  /* 0x00000004ff0a7e24 */ /* 0x000fe4000f8e00ff */
[----:B------:R-:W-:Y:S07]  /*5c50*/  LEPC R20, `(.L_x_93) ;  /* 0x000000001014794e */ /* 0x000fee0000000000 */
[----:B---345:R-:W-:Y:S05]  /*5c60*/  CALL.ABS.NOINC R14 ;  /* 0x000000000e007343 */ /* 0x038fea0003c00000 */
.L_x_93:
[----:B------:R-:W1:Y:S01]  /*5c70*/  LDCU.64 UR8, c[0x4][0x80] ;  /* 0x01001000ff0877ac */ /* 0x000e620008000a00 */
[----:B------:R-:W2:Y:S01]  /*5c80*/  LDC.64 R2, c[0x4][R2] ;  /* 0x0100000002027b82 */ /* 0x000ea20000000a00 */
[----:B------:R-:W-:Y:S02]  /*5c90*/  HFMA2 R12, -RZ, RZ, 0, 5.9604644775390625e-08 ;  /* 0x00000001ff0c7431 */ /* 0x000fe400000001ff */
[----:B------:R-:W-:Y:S02]  /*5ca0*/  IMAD.MOV.U32 R8, RZ, RZ, 0x70 ;  /* 0x00000070ff087424 */ /* 0x000fe400078e00ff */
[----:B------:R-:W-:Y:S01]  /*5cb0*/  IMAD.MOV.U32 R13, RZ, RZ, RZ ;  /* 0x000000ffff0d7224 */ /* 0x000fe200078e00ff */
[----:B------:R-:W3:Y:S01]  /*5cc0*/  LDCU.64 UR6, c[0x4][0x88] ;  /* 0x01001100ff0677ac */ /* 0x000ee20008000a00 */
[----:B------:R-:W4:Y:S01]  /*5cd0*/  LDCU.64 UR4, c[0x4][0x8] ;  /* 0x01000100ff0477ac */ /* 0x000f220008000a00 */
[----:B-1----:R-:W-:Y:S02]  /*5ce0*/  MOV R4, UR8 ;  /* 0x0000000800047c02 */ /* 0x002fe40008000f00 */
[----:B------:R-:W-:Y:S02]  /*5cf0*/  MOV R5, UR9 ;  /* 0x0000000900057c02 */ /* 0x000fe40008000f00 */
[----:B---3--:R-:W-:Y:S01]  /*5d00*/  MOV R7, UR7 ;  /* 0x0000000700077c02 */ /* 0x008fe20008000f00 */
[----:B------:R-:W-:Y:S01]  /*5d10*/  IMAD.U32 R6, RZ, RZ, UR6 ;  /* 0x00000006ff067e24 */ /* 0x000fe2000f8e00ff */
[----:B----4-:R-:W-:Y:S01]  /*5d20*/  MOV R11, UR5 ;  /* 0x00000005000b7c02 */ /* 0x010fe20008000f00 */
[----:B------:R-:W-:Y:S02]  /*5d30*/  IMAD.U32 R10, RZ, RZ, UR4 ;  /* 0x00000004ff0a7e24 */ /* 0x000fe4000f8e00ff */
[----:B------:R-:W-:Y:S07]  /*5d40*/  LEPC R20, `(.L_x_92) ;  /* 0x000000001014794e */ /* 0x000fee0000000000 */
[----:B--2---:R-:W-:Y:S05]  /*5d50*/  CALL.ABS.NOINC R2 ;  /* 0x0000000002007343 */ /* 0x004fea0003c00000 */
.L_x_92:
[----:B------:R-:W-:Y:S05]  /*5d60*/  BSYNC.RECONVERGENT B6 ;  /* 0x0000000000067941 */ /* 0x000fea0003800200 */
.L_x_91:
[----:B------:R-:W-:Y:S02]  /*5d70*/  R2UR UR6, R83 ;  /* 0x00000000530672ca */ /* 0x000fe400000e0000 */
[----:B------:R-:W-:Y:S02]  /*5d80*/  R2UR UR5, R97 ;  /* 0x00000000610572ca */ /* 0x000fe400000e0000 */
[----:B------:R-:W-:Y:S02]  /*5d90*/  R2UR UR4, R96 ;  /* 0x00000000600472ca */ /* 0x000fe400000e0000 */
[----:B------:R-:W-:Y:S02]  /*5da0*/  ISETP.NE.U32.AND P4, PT, R78, RZ, PT ;  /* 0x000000ff4e00720c */ /* 0x000fe40003f85070 */
[----:B------:R-:W-:Y:S02]  /*5db0*/  ISETP.NE.U32.AND P2, PT, RZ, UR54, PT ;  /* 0x00000036ff007c0c */ /* 0x000fe4000bf45070 */
[----:B------:R-:W-:Y:S02]  /*5dc0*/  ISETP.NE.AND.EX P4, PT, R79, RZ, PT, P4 ;  /* 0x000000ff4f00720c */ /* 0x000fe40003f85340 */
[----:B------:R-:W-:Y:S01]  /*5dd0*/  ISETP.NE.AND.EX P2, PT, RZ, UR55, PT, P2 ;  /* 0x00000037ff007c0c */ /* 0x000fe2000bf45320 */
[----:B------:R-:W-:Y:S02]  /*5de0*/  UISETP.NE.AND UP2, UPT, UR6, URZ, UPT ;  /* 0x000000ff0600728c */ /* 0x000fe4000bf45270 */
[----:B------:R-:W-:Y:S04]  /*5df0*/  UISETP.NE.U32.AND UP0, UPT, UR5, URZ, UPT ;  /* 0x000000ff0500728c */ /* 0x000fe8000bf05070 */
[----:B------:R-:W-:Y:S01]  /*5e00*/  UISETP.NE.AND.EX UP1, UPT, UR4, URZ, UPT, UP0 ;  /* 0x000000ff0400728c */ /* 0x000fe2000bf25300 */
[----:B------:R-:W-:Y:S01]  /*5e10*/  PLOP3.LUT P1, PT, PT, PT, UP2, 0x80, 0x8 ;  /* 0x000000000008781c */ /* 0x000fe20003f2f028 */
[----:B------:R-:W-:Y:S03]  /*5e20*/  UPLOP3.LUT UP0, UPT, UPT, UPT, UPT, 0x40, 0x4 ;  /* 0x000000000004789c */ /* 0x000fe60003f0e870 */
[----:B------:R-:W-:Y:S06]  /*5e30*/  @UP2 UPLOP3.LUT UP0, UPT, UPT, UPT, UP1, 0x80, 0x8 ;  /* 0x000000000008289c */ /* 0x000fec0003f0f010 */
[----:B------:R-:W-:Y:S01]  /*5e40*/  PLOP3.LUT P0, PT, PT, PT, UP0, 0x80, 0x8 ;  /* 0x000000000008781c */ /* 0x000fe20003f0f008 */
[----:B------:R-:W-:Y:S01]  /*5e50*/  @!UPT UIADD3 URZ, UPT, UPT, URZ, URZ, URZ ;  /* 0x000000fffffff290 */ /* 0x000fe2000fffe0ff */
[----:B------:R-:W-:Y:S11]  /*5e60*/  BRA.U !UP1, `(.L_x_94) ;  /* 0x0000000109407547 */ /* 0x000ff6000b800000 */
[----:B------:R-:W-:Y:S01]  /*5e70*/  UISETP.NE.U32.AND UP0, UPT, UR54, URZ, UPT ;  /* 0x000000ff3600728c */ /* 0x000fe2000bf05070 */
[----:B------:R-:W-:Y:S01]  /*5e80*/  R2UR UR6, R97 ;  /* 0x00000000610672ca */ /* 0x000fe200000e0000 */
[----:B------:R-:W2:Y:S01]  /*5e90*/  LDCU.64 UR8, c[0x0][0x358] ;  /* 0x00006b00ff0877ac */ /* 0x000ea20008000a00 */
[----:B------:R-:W-:Y:S02]  /*5ea0*/  HFMA2 R80, -RZ, RZ, 0, 5.9604644775390625e-08 ;  /* 0x00000001ff507431 */ /* 0x000fe400000001ff */
[----:B-1----:R-:W-:Y:S01]  /*5eb0*/  IMAD.MOV.U32 R0, RZ, RZ, 0x1 ;  /* 0x00000001ff007424 */ /* 0x002fe200078e00ff */
[----:B------:R-:W-:Y:S06]  /*5ec0*/  UISETP.NE.AND.EX UP0, UPT, UR55, URZ, UPT, UP0 ;  /* 0x000000ff3700728c */ /* 0x000fec000bf05300 */
[----:B------:R-:W-:Y:S05]  /*5ed0*/  PLOP3.LUT P3, PT, PT, PT, UP0, 0x80, 0x8 ;  /* 0x000000000008781c */ /* 0x000fea0003f6f008 */
[----:B------:R-:W1:Y:S01]  /*5ee0*/  @UP0 LDCU.64 UR4, c[0x0][0x888] ;  /* 0x00011100ff0407ac */ /* 0x000e620008000a00 */
[----:B------:R-:W-:Y:S07]  /*5ef0*/  @UP0 UIMAD UR6, UR36, UR6, URZ ;  /* 0x00000006240602a4 */ /* 0x000fee000f8e02ff */
[----:B------:R-:W-:Y:S01]  /*5f00*/  @!P3 PRMT R80, R0, 0x7610, R80 ;  /* 0x000076100050b816 */ /* 0x000fe20000000050 */
[----:B-1----:R-:W-:Y:S06]  /*5f10*/  @UP0 UIMAD.WIDE UR4, UR6, 0x4, UR4 ;  /* 0x00000004060408a5 */ /* 0x002fec000f8e0204 */
[----:B------:R-:W-:Y:S02]  /*5f20*/  IMAD.U32 R2, RZ, RZ, UR4 ;  /* 0x00000004ff027e24 */ /* 0x000fe4000f8e00ff */
[----:B------:R-:W-:Y:S03]  /*5f30*/  IMAD.U32 R3, RZ, RZ, UR5 ;  /* 0x00000005ff037e24 */ /* 0x000fe6000f8e00ff */
[----:B------:R-:W1:Y:S02]  /*5f40*/  @!UP0 LDCU UR4, c[0x0][0x880] ;  /* 0x00011000ff0487ac */ /* 0x000e640008000800 */
[----:B--2--5:R2:W5:Y:S02]  /*5f50*/  @P3 LDG.E R41, desc[UR8][R2.64] ;  /* 0x0000000802293981 */ /* 0x024564000c1e1900 */
[----:B-12---:R-:W-:Y:S02]  /*5f60*/  @!P3 MOV R41, UR4 ;  /* 0x000000040029bc02 */ /* 0x006fe40008000f00 */
.L_x_94:
[----:B------:R-:W-:Y:S05]  /*5f70*/  @!P4 BRA `(.L_x_95) ;  /* 0x000000000024c947 */ /* 0x000fea0003800000 */
[----:B------:R-:W-:Y:S01]  /*5f80*/  ISETP.NE.U32.AND P3, PT, R76, RZ, PT ;  /* 0x000000ff4c00720c */ /* 0x000fe20003f65070 */
[----:B------:R-:W2:Y:S03]  /*5f90*/  LDCU.64 UR4, c[0x0][0x358] ;  /* 0x00006b00ff0477ac */ /* 0x000ea60008000a00 */
[----:B------:R-:W-:Y:S11]  /*5fa0*/  ISETP.NE.AND.EX P3, PT, R77, RZ, PT, P3 ;  /* 0x000000ff4d00720c */ /* 0x000ff60003f65330 */
[----:B------:R-:W-:Y:S02]  /*5fb0*/  @!UPT UIADD3 URZ, UPT, UPT, URZ, URZ, URZ ;  /* 0x000000fffffff290 */ /* 0x000fe4000fffe0ff */
[----:B------:R-:W3:Y:S01]  /*5fc0*/  @P3 LDC.64 R2, c[0x0][0x8a8] ;  /* 0x00022a00ff023b82 */ /* 0x000ee20000000a00 */
[----:B-1----:R-:W-:Y:S04]  /*5fd0*/  @P3 IMAD R0, R78, UR36, RZ ;  /* 0x000000244e003c24 */ /* 0x002fe8000f8e02ff */
[----:B---3--:R-:W-:Y:S05]  /*5fe0*/  @P3 IMAD.WIDE R2, R0, 0x4, R2 ;  /* 0x0000000400023825 */ /* 0x008fea00078e0202 */
[----:B--2--5:R2:W5:Y:S02]  /*5ff0*/  @P3 LDG.E R38, desc[UR4][R2.64] ;  /* 0x0000000402263981 */ /* 0x024564000c1e1900 */
[----:B--2---:R-:W3:Y:S02]  /*6000*/  @!P3 LDC R38, c[0x0][0x8a0] ;  /* 0x00022800ff26bb82 */ /* 0x004ee40000000800 */
.L_x_95:
[----:B-----5:R-:W-:Y:S01]  /*6010*/  FSETP.NEU.AND P3, PT, R41, RZ, PT ;  /* 0x000000ff2900720b */ /* 0x020fe20003f6d000 */
[----:B------:R-:W-:Y:S01]  /*6020*/  BSSY B1, `(.L_x_96) ;  /* 0x0000039000017945 */ /* 0x000fe20003800000 */
[----:B------:R-:W-:Y:S01]  /*6030*/  SEL R3, RZ, 0xffffffff, P2 ;  /* 0xffffffffff037807 */ /* 0x000fe20001000000 */
[----:B------:R-:W-:Y:S01]  /*6040*/  IMAD.MOV.U32 R47, RZ, RZ, 0x1 ;  /* 0x00000001ff2f7424 */ /* 0x000fe200078e00ff */
[----:B------:R-:W-:Y:S01]  /*6050*/  @P1 LOP3.LUT P2, RZ, R80, 0xff, RZ, 0xc0, !PT ;  /* 0x000000ff50ff1812 */ /* 0x000fe2000784c0ff */
[----:B------:R-:W-:Y:S01]  /*6060*/  IMAD R39, R36, 0x80, R37 ;  /* 0x0000008024277824 */ /* 0x000fe200078e0225 */
[----:B------:R-:W-:Y:S01]  /*6070*/  @P1 SEL R2, RZ, 0xffffffff, P3 ;  /* 0xffffffffff021807 */ /* 0x000fe20001800000 */
[----:B------:R-:W-:Y:S01]  /*6080*/  IMAD R87, R94, -0x10, R92 ;  /* 0xfffffff05e577824 */ /* 0x000fe200078e025c */
[----:B------:R-:W-:Y:S01]  /*6090*/  LOP3.LUT R90, R90, 0x1, RZ, 0x3c, !PT ;  /* 0x000000015a5a7812 */ /* 0x000fe200078e3cff */
[----:B------:R-:W-:Y:S01]  /*60a0*/  IMAD.MOV.U32 R46, RZ, RZ, RZ ;  /* 0x000000ffff2e7224 */ /* 0x000fe200078e00ff */
[----:B------:R-:W-:Y:S02]  /*60b0*/  @P0 SEL R2, R3, R2, !P2 ;  /* 0x0000000203020207 */ /* 0x000fe40005000000 */
[----:B------:R-:W-:Y:S02]  /*60c0*/  CS2R R74, SRZ ;  /* 0x00000000004a7805 */ /* 0x000fe4000001ff00 */
[----:B------:R-:W-:Y:S02]  /*60d0*/  LEA R99, R36, UR44, 0x3 ;  /* 0x0000002c24637c11 */ /* 0x000fe4000f8e18ff */
[----:B------:R-:W-:Y:S02]  /*60e0*/  CS2R R72, SRZ ;  /* 0x0000000000487805 */ /* 0x000fe4000001ff00 */
[----:B------:R-:W-:Y:S02]  /*60f0*/  @P1 LOP3.LUT R2, R2, 0x1, RZ, 0xc0, !PT ;  /* 0x0000000102021812 */ /* 0x000fe400078ec0ff */
[----:B------:R-:W-:Y:S02]  /*6100*/  CS2R R66, SRZ ;  /* 0x0000000000427805 */ /* 0x000fe4000001ff00 */
[----:B-1----:R-:W-:Y:S02]  /*6110*/  SHF.L.U32 R0, R89, 0x1f, RZ ;  /* 0x0000001f59007819 */ /* 0x002fe400000006ff */
[----:B------:R-:W-:Y:S02]  /*6120*/  CS2R R64, SRZ ;  /* 0x0000000000407805 */ /* 0x000fe4000001ff00 */
[----:B------:R-:W-:Y:S02]  /*6130*/  ISETP.NE.U32.OR P5, PT, R2, 0x1, !P1 ;  /* 0x000000010200780c */ /* 0x000fe40004fa5470 */
[----:B------:R-:W-:Y:S02]  /*6140*/  CS2R R58, SRZ ;  /* 0x00000000003a7805 */ /* 0x000fe4000001ff00 */
[----:B------:R-:W-:Y:S02]  /*6150*/  PLOP3.LUT P2, PT, PT, PT, UP1, 0x80, 0x8 ;  /* 0x000000000008781c */ /* 0x000fe40003f4f018 */
[----:B------:R-:W-:Y:S02]  /*6160*/  CS2R R56, SRZ ;  /* 0x0000000000387805 */ /* 0x000fe4000001ff00 */
[----:B------:R-:W-:Y:S02]  /*6170*/  LOP3.LUT P4, R85, R80, 0xff, RZ, 0xc0, !PT ;  /* 0x000000ff50557812 */ /* 0x000fe4000788c0ff */
[----:B------:R-:W-:Y:S02]  /*6180*/  CS2R R50, SRZ ;  /* 0x0000000000327805 */ /* 0x000fe4000001ff00 */
[----:B------:R-:W-:Y:S02]  /*6190*/  SEL R2, RZ, 0xffffffff, P3 ;  /* 0xffffffffff027807 */ /* 0x000fe40001800000 */
[----:B------:R-:W-:Y:S02]  /*61a0*/  CS2R R48, SRZ ;  /* 0x0000000000307805 */ /* 0x000fe4000001ff00 */
[----:B------:R-:W-:Y:S02]  /*61b0*/  P2R R98, PR, RZ, 0x20 ;  /* 0x00000020ff627803 */ /* 0x000fe40000000000 */
[----:B------:R-:W-:Y:S02]  /*61c0*/  @P5 SHF.L.U32 R4, R90, 0x1f, RZ ;  /* 0x0000001f5a045819 */ /* 0x000fe400000006ff */
[----:B------:R-:W-:Y:S02]  /*61d0*/  @P2 SEL R2, R3, R2, !P4 ;  /* 0x0000000203022207 */ /* 0x000fe40006000000 */
[----:B------:R-:W1:Y:S02]  /*61e0*/  @P5 SYNCS.PHASECHK.TRANS64.TRYWAIT P1, [UR44+0x30], R4 ;  /* 0x00003004ff0055a7 */ /* 0x000e64000802112c */
[----:B------:R-:W-:Y:S04]  /*61f0*/  LOP3.LUT R2, R2, 0x1, RZ, 0xc0, !PT ;  /* 0x0000000102027812 */ /* 0x000fe800078ec0ff */
[----:B------:R-:W-:Y:S04]  /*6200*/  ISETP.NE.U32.AND P2, PT, R2, 0x1, PT ;  /* 0x000000010200780c */ /* 0x000fe80003f45070 */
[----:B------:R-:W-:Y:S01]  /*6210*/  P2R R60, PR, RZ, 0x4 ;  /* 0x00000004ff3c7803 */ /* 0x000fe20000000000 */
[----:B------:R2:W4:Y:S01]  /*6220*/  SYNCS.PHASECHK.TRANS64.TRYWAIT P0, [R99+URZ+0xa0], R0 ;  /* 0x0000a000630075a7 */ /* 0x00052200080011ff */
[----:B-1----:R-:W-:Y:S01]  /*6230*/  @P5 SEL R47, RZ, 0x1, !P1 ;  /* 0x00000001ff2f5807 */ /* 0x002fe20004800000 */
[----:B--2---:R-:W-:Y:S06]  /*6240*/  @!P5 BRA `(.L_x_97) ;  /* 0x000000000058d947 */ /* 0x004fec0003800000 */
[----:B------:R-:W-:Y:S01]  /*6250*/  IMAD.MOV.U32 R75, RZ, RZ, RZ ;  /* 0x000000ffff4b7224 */ /* 0x000fe200078e00ff */
[----:B------:R-:W-:Y:S01]  /*6260*/  ISETP.NE.AND P1, PT, R47, RZ, PT ;  /* 0x000000ff2f00720c */ /* 0x000fe20003f25270 */
[----:B------:R-:W-:Y:S01]  /*6270*/  BSSY B0, `(.L_x_98) ;  /* 0x000000c000007945 */ /* 0x000fe20003800000 */
[----:B------:R-:W-:Y:S02]  /*6280*/  CS2R R50, SRZ ;  /* 0x0000000000327805 */ /* 0x000fe4000001ff00 */
[----:B------:R-:W-:Y:S02]  /*6290*/  CS2R R48, SRZ ;  /* 0x0000000000307805 */ /* 0x000fe4000001ff00 */
[----:B------:R-:W-:Y:S02]  /*62a0*/  CS2R R58, SRZ ;  /* 0x00000000003a7805 */ /* 0x000fe4000001ff00 */
[----:B------:R-:W-:Y:S02]  /*62b0*/  CS2R R56, SRZ ;  /* 0x0000000000387805 */ /* 0x000fe4000001ff00 */
[----:B------:R-:W-:Y:S02]  /*62c0*/  CS2R R66, SRZ ;  /* 0x0000000000427805 */ /* 0x000fe4000001ff00 */
[----:B------:R-:W-:Y:S02]  /*62d0*/  CS2R R64, SRZ ;  /* 0x0000000000407805 */ /* 0x000fe4000001ff00 */
[----:B------:R-:W-:Y:S01]  /*62e0*/  CS2R R72, SRZ ;  /* 0x0000000000487805 */ /* 0x000fe2000001ff00 */
[----:B------:R-:W-:Y:S06]  /*62f0*/  @P1 BRA `(.L_x_99) ;  /* 0x00000000000c1947 */ /* 0x000fec0003800000 */
[----:B------:R-:W-:Y:S04]  /*6300*/  SHF.L.U32 R3, R90, 0x1f, RZ ;  /* 0x0000001f5a037819 */ /* 0x000fe800000006ff */
[----:B------:R-:W1:Y:S02]  /*6310*/  SYNCS.PHASECHK.TRANS64.TRYWAIT P1, [UR44+0x30], R3 ;  /* 0x00003003ff0075a7 */ /* 0x000e64000802112c */
[----:B-1----:R-:W-:Y:S05]  /*6320*/  @!P1 BRA `(.L_x_100) ;  /* 0x0000003c00609947 */ /* 0x002fea0003800000 */
.L_x_99:
[----:B------:R-:W-:Y:S05]  /*6330*/  BSYNC B0 ;  /* 0x0000000000007941 */ /* 0x000fea0003800000 */
.L_x_98:
[----:B------:R-:W-:Y:S01]  /*6340*/  ISETP.NE.AND P1, PT, R60, RZ, PT ;  /* 0x000000ff3c00720c */ /* 0x000fe20003f25270 */
[----:B------:R-:W-:Y:S11]  /*6350*/  HFMA2 R46, -RZ, RZ, 0, 5.9604644775390625e-08 ;  /* 0x00000001ff2e7431 */ /* 0x000ff600000001ff */
[----:B------:R-:W-:Y:S01]  /*6360*/  @!UPT UIADD3 URZ, UPT, UPT, URZ, URZ, URZ ;  /* 0x000000fffffff290 */ /* 0x000fe2000fffe0ff */
[----:B------:R2:W1:Y:S04]  /*6370*/  @P1 LDS.128 R48, [R93] ;  /* 0x000000005d301984 */ /* 0x0004680000000c00 */
[----:B------:R2:W1:Y:S04]  /*6380*/  @P1 LDS.128 R56, [R92+0x10] ;  /* 0x000010005c381984 */ /* 0x0004680000000c00 */
[----:B------:R2:W1:Y:S04]  /*6390*/  @P1 LDS.128 R64, [R91+0x20] ;  /* 0x000020005b401984 */ /* 0x0004680000000c00 */
[----:B------:R2:W1:Y:S02]  /*63a0*/  @P1 LDS.128 R72, [R87+0x30] ;  /* 0x0000300057481984 */ /* 0x0004640000000c00 */
.L_x_97:
[----:B------:R-:W-:Y:S05]  /*63b0*/  BSYNC B1 ;  /* 0x0000000000017941 */ /* 0x000fea0003800000 */
.L_x_96:
[----:B-1----:R-:W-:Y:S04]  /*63c0*/  SHF.R.U32.HI R2, RZ, 0x15, R39 ;  /* 0x00000015ff027819 */ /* 0x002fe80000011627 */
[----:B------:R-:W-:Y:S01]  /*63d0*/  LOP3.LUT P1, RZ, R2, 0x3, R81, 0x48, !PT ;  /* 0x0000000302ff7812 */ /* 0x000fe20007824851 */
[----:B------:R-:W-:Y:S01]  /*63e0*/  @!UPT UIADD3 URZ, UPT, UPT, URZ, URZ, URZ ;  /* 0x000000fffffff290 */ /* 0x000fe2000fffe0ff */
[----:B----4-:R-:W-:Y:S11]  /*63f0*/  @P0 BRA `(.L_x_101) ;  /* 0x0000000000080947 */ /* 0x010ff60003800000 */
[----:B------:R-:W1:Y:S02]  /*6400*/  SYNCS.PHASECHK.TRANS64.TRYWAIT P0, [R99+URZ+0xa0], R0 ;  /* 0x0000a000630075a7 */ /* 0x000e6400080011ff */
[----:B-1----:R-:W-:Y:S05]  /*6410*/  @!P0 BRA `(.L_x_102) ;  /* 0x0000003c003c8947 */ /* 0x002fea0003800000 */
.L_x_101:
[----:B------:R-:W-:Y:S05]  /*6420*/  @!P1 BRA `(.L_x_103) ;  /* 0x0000000000409947 */ /* 0x000fea0003800000 */
[----:B------:R-:W4:Y:S01]  /*6430*/  LDCU.64 UR8, c[0x4][0x70] ;  /* 0x01000e00ff0877ac */ /* 0x000f220008000a00 */
[----:B------:R-:W-:Y:S01]  /*6440*/  MOV R3, 0x0 ;  /* 0x0000000000037802 */ /* 0x000fe20000000f00 */
[----:B------:R-:W-:Y:S02]  /*6450*/  HFMA2 R12, -RZ, RZ, 0, 5.9604644775390625e-08 ;  /* 0x00000001ff0c7431 */ /* 0x000fe400000001ff */
[----:B------:R-:W-:Y:S02]  /*6460*/  IMAD.MOV.U32 R8, RZ, RZ, 0x192 ;  /* 0x00000192ff087424 */ /* 0x000fe400078e00ff */
[----:B------:R-:W-:Y:S01]  /*6470*/  IMAD.MOV.U32 R13, RZ, RZ, RZ ;  /* 0x000000ffff0d7224 */ /* 0x000fe200078e00ff */
[----:B------:R-:W5:Y:S01]  /*6480*/  LDCU.64 UR6, c[0x4][0x78] ;  /* 0x01000f00ff0677ac */ /* 0x000f620008000a00 */
[----:B------:R-:W1:Y:S01]  /*6490*/  LDC.64 R2, c[0x4][R3] ;  /* 0x0100000003027b82 */ /* 0x000e620000000a00 */
[----:B------:R-:W2:Y:S01]  /*64a0*/  LDCU.64 UR4, c[0x4][0x10] ;  /* 0x01000200ff0477ac */ /* 0x000ea20008000a00 */
[----:B----4-:R-:W-:Y:S01]  /*64b0*/  MOV R5, UR9 ;  /* 0x0000000900057c02 */ /* 0x010fe20008000f00 */
[----:B------:R-:W-:Y:S01]  /*64c0*/  IMAD.U32 R4, RZ, RZ, UR8 ;  /* 0x00000008ff047e24 */ /* 0x000fe2000f8e00ff */
[----:B-----5:R-:W-:Y:S01]  /*64d0*/  MOV R7, UR7 ;  /* 0x0000000700077c02 */ /* 0x020fe20008000f00 */
[----:B------:R-:W-:Y:S01]  /*64e0*/  IMAD.U32 R6, RZ, RZ, UR6 ;  /* 0x00000006ff067e24 */ /* 0x000fe2000f8e00ff */
[----:B--2---:R-:W-:Y:S01]  /*64f0*/  MOV R11, UR5 ;  /* 0x00000005000b7c02 */ /* 0x004fe20008000f00 */
[----:B------:R-:W-:Y:S02]  /*6500*/  IMAD.U32 R10, RZ, RZ, UR4 ;  /* 0x00000004ff0a7e24 */ /* 0x000fe4000f8e00ff */
[----:B------:R-:W-:Y:S07]  /*6510*/  LEPC R20, `(.L_x_103) ;  /* 0x000000001014794e */ /* 0x000fee0000000000 */
[----:B-1-3--:R-:W-:Y:S05]  /*6520*/  CALL.ABS.NOINC R2 ;  /* 0x0000000002007343 */ /* 0x00afea0003c00000 */
.L_x_103:
[----:B------:R-:W-:Y:S05]  /*6530*/  WARPSYNC.ALL ;  /* 0x0000000000007948 */ /* 0x000fea0003800000 */
[----:B------:R-:W-:Y:S01]  /*6540*/  R2UR UR4, R39 ;  /* 0x00000000270472ca */ /* 0x000fe200000e0000 */
[--C-:B------:R-:W-:Y:S01]  /*6550*/  HADD2.F32 R40, -RZ, R48.reuse.H0_H0 ;  /* 0x20000030ff287230 */ /* 0x100fe20000004100 */
[----:B------:R-:W-:Y:S01]  /*6560*/  ISETP.NE.AND P0, PT, R95, RZ, PT ;  /* 0x000000ff5f00720c */ /* 0x000fe20003f05270 */
[----:B------:R-:W-:Y:S01]  /*6570*/  HADD2.F32 R43, -RZ, R48.H1_H1 ;  /* 0x30000030ff2b7230 */ /* 0x000fe20000004100 */
[----:B------:R-:W-:Y:S01]  /*6580*/  BSSY.RECONVERGENT B0, `(.L_x_104) ;  /* 0x0000086000007945 */ /* 0x000fe20003800200 */
[----:B------:R-:W-:Y:S02]  /*6590*/  HADD2.F32 R42, -RZ, R49.H0_H0 ;  /* 0x20000031ff2a7230 */ /* 0x000fe40000004100 */
[----:B------:R-:W-:Y:S02]  /*65a0*/  HADD2.F32 R45, -RZ, R51.H0_H0 ;  /* 0x20000033ff2d7230 */ /* 0x000fe40000004100 */
[----:B------:R-:W-:Y:S04]  /*65b0*/  HADD2.F32 R44, -RZ, R75.H1_H1 ;  /* 0x3000004bff2c7230 */ /* 0x000fe80000004100 */
[----:B------:R-:W1:Y:S02]  /*65c0*/  LDTM.x32 R4, tmem[UR4] ;  /* 0x00000004000479ee */ /* 0x000e6400082c0000 */
[C---:B-1-3--:R-:W-:Y:S01]  /*65d0*/  FMUL R0, R38.reuse, R4 ;  /* 0x0000000426007220 */ /* 0x04afe20000400000 */
[C---:B------:R-:W-:Y:S01]  /*65e0*/  FMUL R2, R38.reuse, R5 ;  /* 0x0000000526027220 */ /* 0x040fe20000400000 */
[C---:B------:R-:W-:Y:S01]  /*65f0*/  FMUL R3, R38.reuse, R6 ;  /* 0x0000000626037220 */ /* 0x040fe20000400000 */
[C---:B------:R-:W-:Y:S01]  /*6600*/  FMUL R7, R38.reuse, R7 ;  /* 0x0000000726077220 */ /* 0x040fe20000400000 */
[C---:B------:R-:W-:Y:S01]  /*6610*/  FFMA R0, R41.reuse, R40, R0 ;  /* 0x0000002829007223 */ /* 0x040fe20000000000 */
[----:B------:R-:W-:Y:S02]  /*6620*/  HADD2.F32 R40, -RZ, R49.H1_H1 ;  /* 0x30000031ff287230 */ /* 0x000fe40000004100 */
[C---:B------:R-:W-:Y:S01]  /*6630*/  FFMA R2, R41.reuse, R43, R2 ;  /* 0x0000002b29027223 */ /* 0x040fe20000000002 */
[C---:B------:R-:W-:Y:S01]  /*6640*/  FFMA R3, R41.reuse, R42, R3 ;  /* 0x0000002a29037223 */ /* 0x040fe20000000003 */
[--C-:B------:R-:W-:Y:S02]  /*6650*/  HADD2.F32 R43, -RZ, R50.reuse.H0_H0 ;  /* 0x20000032ff2b7230 */ /* 0x100fe40000004100 */
[----:B------:R-:W-:Y:S01]  /*6660*/  FMUL R4, R38, R8 ;  /* 0x0000000826047220 */ /* 0x000fe20000400000 */
[----:B------:R-:W-:Y:S01]  /*6670*/  HADD2.F32 R42, -RZ, R50.H1_H1 ;  /* 0x30000032ff2a7230 */ /* 0x000fe20000004100 */
[----:B------:R-:W-:Y:S01]  /*6680*/  F2FP.F16.F32.PACK_AB R52, R2, R0 ;  /* 0x000000000234723e */ /* 0x000fe200000000ff */
[C---:B------:R-:W-:Y:S01]  /*6690*/  FFMA R7, R41.reuse, R40, R7 ;  /* 0x0000002829077223 */ /* 0x040fe20000000007 */
[----:B------:R-:W-:Y:S01]  /*66a0*/  FFMA R4, R41, R43, R4 ;  /* 0x0000002b29047223 */ /* 0x000fe20000000004 */
[C---:B------:R-:W-:Y:S01]  /*66b0*/  FMUL R5, R38.reuse, R9 ;  /* 0x0000000926057220 */ /* 0x040fe20000400000 */
[C---:B------:R-:W-:Y:S01]  /*66c0*/  FMUL R6, R38.reuse, R10 ;  /* 0x0000000a26067220 */ /* 0x040fe20000400000 */
[----:B------:R-:W-:Y:S01]  /*66d0*/  HADD2.F32 R40, -RZ, R51.H1_H1 ;  /* 0x30000033ff287230 */ /* 0x000fe20000004100 */
[----:B------:R-:W-:Y:S01]  /*66e0*/  F2FP.F16.F32.PACK_AB R53, R7, R3 ;  /* 0x000000030735723e */ /* 0x000fe200000000ff */
[C---:B------:R-:W-:Y:S01]  /*66f0*/  FFMA R5, R41.reuse, R42, R5 ;  /* 0x0000002a29057223 */ /* 0x040fe20000000005 */
[----:B------:R-:W-:Y:S01]  /*6700*/  FFMA R6, R41, R45, R6 ;  /* 0x0000002d29067223 */ /* 0x000fe20000000006 */
[C---:B------:R-:W-:Y:S01]  /*6710*/  FMUL R11, R38.reuse, R11 ;  /* 0x0000000b260b7220 */ /* 0x040fe20000400000 */
[--C-:B------:R-:W-:Y:S02]  /*6720*/  HADD2.F32 R43, -RZ, R56.reuse.H0_H0 ;  /* 0x20000038ff2b7230 */ /* 0x100fe40000004100 */
[C---:B------:R-:W-:Y:S01]  /*6730*/  FMUL R8, R38.reuse, R12 ;  /* 0x0000000c26087220 */ /* 0x040fe20000400000 */
[----:B------:R-:W-:Y:S01]  /*6740*/  F2FP.F16.F32.PACK_AB R54, R5, R4 ;  /* 0x000000040536723e */ /* 0x000fe200000000ff */
[C---:B------:R-:W-:Y:S01]  /*6750*/  FFMA R11, R41.reuse, R40, R11 ;  /* 0x00000028290b7223 */ /* 0x040fe2000000000b */
[----:B------:R-:W-:Y:S02]  /*6760*/  HADD2.F32 R40, -RZ, R56.H1_H1 ;  /* 0x30000038ff287230 */ /* 0x000fe40000004100 */
[----:B------:R-:W-:Y:S01]  /*6770*/  FFMA R8, R41, R43, R8 ;  /* 0x0000002b29087223 */ /* 0x000fe20000000008 */
[C---:B------:R-:W-:Y:S01]  /*6780*/  FMUL R9, R38.reuse, R13 ;  /* 0x0000000d26097220 */ /* 0x040fe20000400000 */
[--C-:B------:R-:W-:Y:S01]  /*6790*/  HADD2.F32 R45, -RZ, R57.reuse.H0_H0 ;  /* 0x20000039ff2d7230 */ /* 0x100fe20000004100 */
[----:B------:R-:W-:Y:S01]  /*67a0*/  F2FP.F16.F32.PACK_AB R55, R11, R6 ;  /* 0x000000060b37723e */ /* 0x000fe200000000ff */
[C---:B------:R-:W-:Y:S01]  /*67b0*/  FMUL R10, R38.reuse, R14 ;  /* 0x0000000e260a7220 */ /* 0x040fe20000400000 */
[----:B------:R-:W-:Y:S02]  /*67c0*/  HADD2.F32 R42, -RZ, R57.H1_H1 ;  /* 0x30000039ff2a7230 */ /* 0x000fe40000004100 */
[C---:B------:R-:W-:Y:S01]  /*67d0*/  FFMA R9, R41.reuse, R40, R9 ;  /* 0x0000002829097223 */ /* 0x040fe20000000009 */
[C---:B------:R-:W-:Y:S01]  /*67e0*/  FMUL R15, R38.reuse, R15 ;  /* 0x0000000f260f7220 */ /* 0x040fe20000400000 */
[----:B------:R1:W-:Y:S01]  /*67f0*/  STS.128 [R93], R52 ;  /* 0x000000345d007388 */ /* 0x0003e20000000c00 */
[----:B------:R-:W-:Y:S01]  /*6800*/  FFMA R10, R41, R45, R10 ;  /* 0x0000002d290a7223 */ /* 0x000fe2000000000a */
[--C-:B------:R-:W-:Y:S01]  /*6810*/  HADD2.F32 R40, -RZ, R58.reuse.H0_H0 ;  /* 0x2000003aff287230 */ /* 0x100fe20000004100 */
[----:B------:R-:W-:Y:S01]  /*6820*/  F2FP.F16.F32.PACK_AB R68, R9, R8 ;  /* 0x000000080944723e */ /* 0x000fe200000000ff */
[----:B------:R-:W-:Y:S01]  /*6830*/  FFMA R15, R41, R42, R15 ;  /* 0x0000002a290f7223 */ /* 0x000fe2000000000f */
[C---:B------:R-:W-:Y:S01]  /*6840*/  FMUL R12, R38.reuse, R16 ;  /* 0x00000010260c7220 */ /* 0x040fe20000400000 */
[----:B------:R-:W-:Y:S02]  /*6850*/  HADD2.F32 R42, -RZ, R58.H1_H1 ;  /* 0x3000003aff2a7230 */ /* 0x000fe40000004100 */
[C---:B------:R-:W-:Y:S01]  /*6860*/  FMUL R13, R38.reuse, R17 ;  /* 0x00000011260d7220 */ /* 0x040fe20000400000 */
[--C-:B------:R-:W-:Y:S01]  /*6870*/  HADD2.F32 R43, -RZ, R59.reuse.H0_H0 ;  /* 0x2000003bff2b7230 */ /* 0x100fe20000004100 */
[----:B------:R-:W-:Y:S01]  /*6880*/  F2FP.F16.F32.PACK_AB R69, R15, R10 ;  /* 0x0000000a0f45723e */ /* 0x000fe200000000ff */
[C---:B------:R-:W-:Y:S01]  /*6890*/  FFMA R12, R41.reuse, R40, R12 ;  /* 0x00000028290c7223 */ /* 0x040fe2000000000c */
[C---:B------:R-:W-:Y:S01]  /*68a0*/  FFMA R13, R41.reuse, R42, R13 ;  /* 0x0000002a290d7223 */ /* 0x040fe2000000000d */
[C---:B------:R-:W-:Y:S01]  /*68b0*/  FMUL R14, R38.reuse, R18 ;  /* 0x00000012260e7220 */ /* 0x040fe20000400000 */
[----:B------:R-:W-:Y:S02]  /*68c0*/  HADD2.F32 R40, -RZ, R59.H1_H1 ;  /* 0x3000003bff287230 */ /* 0x000fe40000004100 */
[C---:B------:R-:W-:Y:S01]  /*68d0*/  FMUL R19, R38.reuse, R19 ;  /* 0x0000001326137220 */ /* 0x040fe20000400000 */
[C---:B------:R-:W-:Y:S01]  /*68e0*/  FMUL R16, R38.reuse, R20 ;  /* 0x0000001426107220 */ /* 0x040fe20000400000 */
[C---:B------:R-:W-:Y:S01]  /*68f0*/  FFMA R14, R41.reuse, R43, R14 ;  /* 0x0000002b290e7223 */ /* 0x040fe2000000000e */
[--C-:B------:R-:W-:Y:S02]  /*6900*/  HADD2.F32 R43, -RZ, R64.reuse.H0_H0 ;  /* 0x20000040ff2b7230 */ /* 0x100fe40000004100 */
[C---:B------:R-:W-:Y:S01]  /*6910*/  FFMA R19, R41.reuse, R40, R19 ;  /* 0x0000002829137223 */ /* 0x040fe20000000013 */
[----:B------:R-:W-:Y:S02]  /*6920*/  HADD2.F32 R42, -RZ, R64.H1_H1 ;  /* 0x30000040ff2a7230 */ /* 0x000fe40000004100 */
[C---:B------:R-:W-:Y:S01]  /*6930*/  FMUL R17, R38.reuse, R21 ;  /* 0x0000001526117220 */ /* 0x040fe20000400000 */
[--C-:B------:R-:W-:Y:S02]  /*6940*/  HADD2.F32 R45, -RZ, R65.reuse.H0_H0 ;  /* 0x20000041ff2d7230 */ /* 0x100fe40000004100 */
[C---:B------:R-:W-:Y:S01]  /*6950*/  FMUL R18, R38.reuse, R22 ;  /* 0x0000001626127220 */ /* 0x040fe20000400000 */
[----:B------:R-:W-:Y:S02]  /*6960*/  HADD2.F32 R40, -RZ, R65.H1_H1 ;  /* 0x30000041ff287230 */ /* 0x000fe40000004100 */
[C---:B------:R-:W-:Y:S01]  /*6970*/  FMUL R23, R38.reuse, R23 ;  /* 0x0000001726177220 */ /* 0x040fe20000400000 */
[C---:B------:R-:W-:Y:S01]  /*6980*/  FFMA R16, R41.reuse, R43, R16 ;  /* 0x0000002b29107223 */ /* 0x040fe20000000010 */
[C---:B------:R-:W-:Y:S01]  /*6990*/  FFMA R17, R41.reuse, R42, R17 ;  /* 0x0000002a29117223 */ /* 0x040fe20000000011 */
[C---:B------:R-:W-:Y:S01]  /*69a0*/  FFMA R18, R41.reuse, R45, R18 ;  /* 0x0000002d29127223 */ /* 0x040fe20000000012 */
[C---:B------:R-:W-:Y:S01]  /*69b0*/  FFMA R23, R41.reuse, R40, R23 ;  /* 0x0000002829177223 */ /* 0x040fe20000000017 */
[--C-:B------:R-:W-:Y:S02]  /*69c0*/  HADD2.F32 R43, -RZ, R66.reuse.H0_H0 ;  /* 0x20000042ff2b7230 */ /* 0x100fe40000004100 */
[C---:B------:R-:W-:Y:S01]  /*69d0*/  FMUL R20, R38.reuse, R24 ;  /* 0x0000001826147220 */ /* 0x040fe20000400000 */
        /* <DEDUP_REMOVED lines=9> */
[----:B------:R-:W-:Y:S01]  /*6a70*/  FFMA R27, R41, R42, R27 ;  /* 0x0000002a291b7223 */ /* 0x000fe2000000001b */
[--C-:B------:R-:W-:Y:S02]  /*6a80*/  HADD2.F32 R40, -RZ, R72.reuse.H0_H0 ;  /* 0x20000048ff287230 */ /* 0x100fe40000004100 */
[C---:B------:R-:W-:Y:S01]  /*6a90*/  FMUL R24, R38.reuse, R28 ;  /* 0x0000001c26187220 */ /* 0x040fe20000400000 */
[----:B------:R-:W-:Y:S02]  /*6aa0*/  HADD2.F32 R42, -RZ, R72.H1_H1 ;  /* 0x30000048ff2a7230 */ /* 0x000fe40000004100 */
[C---:B------:R-:W-:Y:S01]  /*6ab0*/  FMUL R25, R38.reuse, R29 ;  /* 0x0000001d26197220 */ /* 0x040fe20000400000 */
[--C-:B------:R-:W-:Y:S02]  /*6ac0*/  HADD2.F32 R43, -RZ, R73.reuse.H0_H0 ;  /* 0x20000049ff2b7230 */ /* 0x100fe40000004100 */
[C---:B------:R-:W-:Y:S01]  /*6ad0*/  FMUL R26, R38.reuse, R30 ;  /* 0x0000001e261a7220 */ /* 0x040fe20000400000 */
[----:B------:R-:W-:Y:S01]  /*6ae0*/  F2FP.F16.F32.PACK_AB R70, R13, R12 ;  /* 0x0000000c0d46723e */ /* 0x000fe200000000ff */
[----:B------:R-:W-:Y:S01]  /*6af0*/  FFMA R24, R41, R40, R24 ;  /* 0x0000002829187223 */ /* 0x000fe20000000018 */
[----:B------:R-:W-:Y:S01]  /*6b00*/  F2FP.F16.F32.PACK_AB R71, R19, R14 ;  /* 0x0000000e1347723e */ /* 0x000fe200000000ff */
[C---:B------:R-:W-:Y:S01]  /*6b10*/  FFMA R25, R41.reuse, R42, R25 ;  /* 0x0000002a29197223 */ /* 0x040fe20000000019 */
[C---:B------:R-:W-:Y:S01]  /*6b20*/  FFMA R26, R41.reuse, R43, R26 ;  /* 0x0000002b291a7223 */ /* 0x040fe2000000001a */
[----:B------:R-:W-:Y:S02]  /*6b30*/  HADD2.F32 R40, -RZ, R73.H1_H1 ;  /* 0x30000049ff287230 */ /* 0x000fe40000004100 */
[C---:B------:R-:W-:Y:S01]  /*6b40*/  FMUL R31, R38.reuse, R31 ;  /* 0x0000001f261f7220 */ /* 0x040fe20000400000 */
[----:B------:R1:W-:Y:S01]  /*6b50*/  STS.128 [R92+0x10], R68 ;  /* 0x000010445c007388 */ /* 0x0003e20000000c00 */
[--C-:B------:R-:W-:Y:S02]  /*6b60*/  HADD2.F32 R43, -RZ, R74.reuse.H0_H0 ;  /* 0x2000004aff2b7230 */ /* 0x100fe40000004100 */
[C---:B------:R-:W-:Y:S01]  /*6b70*/  FMUL R28, R38.reuse, R32 ;  /* 0x00000020261c7220 */ /* 0x040fe20000400000 */
[----:B------:R-:W-:Y:S02]  /*6b80*/  HADD2.F32 R42, -RZ, R74.H1_H1 ;  /* 0x3000004aff2a7230 */ /* 0x000fe40000004100 */
[C---:B------:R-:W-:Y:S01]  /*6b90*/  FMUL R29, R38.reuse, R33 ;  /* 0x00000021261d7220 */ /* 0x040fe20000400000 */
[----:B------:R-:W-:Y:S02]  /*6ba0*/  HADD2.F32 R45, -RZ, R75.H0_H0 ;  /* 0x2000004bff2d7230 */ /* 0x000fe40000004100 */
[C---:B------:R-:W-:Y:S01]  /*6bb0*/  FMUL R30, R38.reuse, R34 ;  /* 0x00000022261e7220 */ /* 0x040fe20000400000 */
[----:B------:R-:W-:Y:S01]  /*6bc0*/  FFMA R31, R41, R40, R31 ;  /* 0x00000028291f7223 */ /* 0x000fe2000000001f */
[----:B------:R-:W-:Y:S01]  /*6bd0*/  FMUL R35, R38, R35 ;  /* 0x0000002326237220 */ /* 0x000fe20000400000 */
[----:B------:R-:W-:Y:S01]  /*6be0*/  F2FP.F16.F32.PACK_AB R100, R17, R16 ;  /* 0x000000101164723e */ /* 0x000fe200000000ff */
[----:B------:R-:W-:Y:S01]  /*6bf0*/  FFMA R28, R41, R43, R28 ;  /* 0x0000002b291c7223 */ /* 0x000fe2000000001c */
[----:B------:R-:W-:Y:S01]  /*6c00*/  F2FP.F16.F32.PACK_AB R101, R23, R18 ;  /* 0x000000121765723e */ /* 0x000fe200000000ff */
[----:B------:R-:W-:Y:S01]  /*6c10*/  FFMA R29, R41, R42, R29 ;  /* 0x0000002a291d7223 */ /* 0x000fe2000000001d */
[----:B------:R-:W-:Y:S01]  /*6c20*/  F2FP.F16.F32.PACK_AB R102, R21, R20 ;  /* 0x000000141566723e */ /* 0x000fe200000000ff */
[----:B------:R-:W-:Y:S01]  /*6c30*/  FFMA R30, R41, R45, R30 ;  /* 0x0000002d291e7223 */ /* 0x000fe2000000001e */
[----:B------:R-:W-:Y:S01]  /*6c40*/  F2FP.F16.F32.PACK_AB R103, R27, R22 ;  /* 0x000000161b67723e */ /* 0x000fe200000000ff */
[----:B------:R-:W-:Y:S01]  /*6c50*/  FFMA R35, R41, R44, R35 ;  /* 0x0000002c29237223 */ /* 0x000fe20000000023 */
[----:B------:R-:W-:Y:S02]  /*6c60*/  F2FP.F16.F32.PACK_AB R104, R25, R24 ;  /* 0x000000181968723e */ /* 0x000fe400000000ff */
[----:B------:R-:W-:Y:S01]  /*6c70*/  F2FP.F16.F32.PACK_AB R105, R31, R26 ;  /* 0x0000001a1f69723e */ /* 0x000fe200000000ff */
[----:B------:R1:W-:Y:S01]  /*6c80*/  STS.128 [R91+0x20], R100 ;  /* 0x000020645b007388 */ /* 0x0003e20000000c00 */
[----:B------:R-:W-:Y:S02]  /*6c90*/  F2FP.F16.F32.PACK_AB R106, R29, R28 ;  /* 0x0000001c1d6a723e */ /* 0x000fe400000000ff */
[----:B------:R-:W-:Y:S05]  /*6ca0*/  F2FP.F16.F32.PACK_AB R107, R35, R30 ;  /* 0x0000001e236b723e */ /* 0x000fea00000000ff */
[----:B------:R1:W-:Y:S01]  /*6cb0*/  STS.128 [R87+0x30], R104 ;  /* 0x0000306857007388 */ /* 0x0003e20000000c00 */
[----:B------:R-:W-:Y:S01]  /*6cc0*/  @!PT LDS RZ, [RZ] ;  /* 0x00000000fffff984 */ /* 0x000fe20000000800 */
[----:B------:R-:W-:Y:S01]  /*6cd0*/  @!PT LDS RZ, [RZ] ;  /* 0x00000000fffff984 */ /* 0x000fe20000000800 */
[----:B------:R-:W-:Y:S01]  /*6ce0*/  @!PT LDS RZ, [RZ] ;  /* 0x00000000fffff984 */ /* 0x000fe20000000800 */
[----:B------:R-:W-:Y:S01]  /*6cf0*/  @!PT LDS RZ, [RZ] ;  /* 0x00000000fffff984 */ /* 0x000fe20000000800 */
[----:B------:R3:W-:Y:S07]  /*6d00*/  MEMBAR.ALL.CTA ;  /* 0x0000000000007992 */ /* 0x0007ee0000008000 */
[----:B---3--:R-:W3:Y:S02]  /*6d10*/  FENCE.VIEW.ASYNC.S ;  /* 0x00000000000073c6 */ /* 0x008ee40000000000 */
[----:B---3--:R-:W-:Y:S06]  /*6d20*/  BAR.SYNC.DEFER_BLOCKING 0x1, 0x80 ;  /* 0x0042000000007b1d */ /* 0x008fec0000010000 */
[----:B------:R-:W-:Y:S05]  /*6d30*/  @P0 BRA `(.L_x_105) ;  /* 0x0000000000280947 */ /* 0x000fea0003800000 */
[----:B------:R-:W3:Y:S01]  /*6d40*/  LDCU.64 UR6, c[0x0][0x348] ;  /* 0x00006900ff0677ac */ /* 0x000ee20008000a00 */
[----:B------:R-:W-:Y:S01]  /*6d50*/  UIADD3 UR4, UPT, UPT, UR44, 0x200, URZ ;  /* 0x000002002c047890 */ /* 0x000fe2000fffe0ff */
[----:B------:R-:W-:Y:S05]  /*6d60*/  UMOV UR51, UR36 ;  /* 0x0000002400337c82 */ /* 0x000fea0008000000 */
[----:B------:R-:W-:Y:S04]  /*6d70*/  MOV R84, UR4 ;  /* 0x0000000400547c02 */ /* 0x000fe80008000f00 */
[----:B------:R-:W-:Y:S01]  /*6d80*/  R2UR UR48, R84 ;  /* 0x00000000543072ca */ /* 0x000fe200000e0000 */
[----:B---3--:R-:W-:Y:S04]  /*6d90*/  UIADD3 UR4, UP0, UPT, UR6, 0x680, URZ ;  /* 0x0000068006047890 */ /* 0x008fe8000ff1e0ff */
[----:B------:R-:W-:Y:S09]  /*6da0*/  UIADD3.X UR5, UPT, UPT, URZ, UR7, URZ, UP0, !UPT ;  /* 0x00000007ff057290 */ /* 0x000ff200087fe4ff */
[----:B------:R3:W-:Y:S01]  /*6db0*/  UTMASTG.3D [UR48], [UR4] ;  /* 0x00000030040073b5 */ /* 0x0007e20008010000 */
[----:B------:R0:W-:Y:S01]  /*6dc0*/  UTMACMDFLUSH ;  /* 0x00000000000079b7 */ /* 0x0001e20000000000 */
[----:B---3--:R-:W-:Y:S04]  /*6dd0*/  DEPBAR.LE SB0, 0x1 ;  /* 0x000080400000791a */ /* 0x008fe80000000000 */
.L_x_105:
[----:B------:R-:W-:Y:S05]  /*6de0*/  BSYNC.RECONVERGENT B0 ;  /* 0x0000000000007941 */ /* 0x000fea0003800200 */
.L_x_104:
[----:B------:R-:W-:Y:S01]  /*6df0*/  BAR.SYNC.DEFER_BLOCKING 0x1, 0x80 ;  /* 0x0042000000007b1d */ /* 0x000fe20000010000 */
[----:B------:R-:W-:Y:S01]  /*6e00*/  ISETP.NE.AND P1, PT, R98, RZ, PT ;  /* 0x000000ff6200720c */ /* 0x000fe20003f25270 */
[----:B------:R-:W-:Y:S01]  /*6e10*/  UISETP.NE.AND UP0, UPT, UR52, URZ, UPT ;  /* 0x000000ff3400728c */ /* 0x000fe2000bf05270 */
[----:B------:R-:W-:Y:S11]  /*6e20*/  LEA R3, R46, UR44, 0x3 ;  /* 0x0000002c2e037c11 */ /* 0x000ff6000f8e18ff */
[----:B------:R-:W-:Y:S01]  /*6e30*/  @P1 SHF.L.U32 R2, R90, 0x1f, RZ ;  /* 0x0000001f5a021819 */ /* 0x000fe200000006ff */
[----:B------:R-:W-:Y:S06]  /*6e40*/  BRA.U !UP0, `(.L_x_106) ;  /* 0x0000000108247547 */ /* 0x000fec000b800000 */
[----:B------:R-:W-:Y:S01]  /*6e50*/  IMAD.U32 R5, RZ, RZ, UR46 ;  /* 0x0000002eff057e24 */ /* 0x000fe2000f8e00ff */
[----:B------:R-:W-:Y:S01]  /*6e60*/  MOV R0, UR47 ;  /* 0x0000002f00007c02 */ /* 0x000fe20008000f00 */
[----:B------:R-:W-:Y:S03]  /*6e70*/  UIADD3 UR4, UPT, UPT, UR46, 0x1, URZ ;  /* 0x000000012e047890 */ /* 0x000fe6000fffe0ff */
[----:B------:R-:W-:Y:S01]  /*6e80*/  @P1 LEA R5, R5, UR44, 0x3 ;  /* 0x0000002c05051c11 */ /* 0x000fe2000f8e18ff */
[----:B------:R-:W-:Y:S04]  /*6e90*/  UISETP.NE.AND UP0, UPT, UR4, 0x4, UPT ;  /* 0x000000040400788c */ /* 0x000fe8000bf05270 */
[----:B------:R-:W-:Y:S01]  /*6ea0*/  @P1 VIADD R5, R5, 0x50 ;  /* 0x0000005005051836 */ /* 0x000fe20000000000 */
[----:B------:R-:W-:Y:S04]  /*6eb0*/  USEL UR46, UR4, URZ, UP0 ;  /* 0x000000ff042e7287 */ /* 0x000fe80008000000 */
[----:B------:R-:W-:Y:S04]  /*6ec0*/  @P1 PRMT R0, R0, 0x654, R5 ;  /* 0x0000065400001816 */ /* 0x000fe80000000005 */
[----:B------:R3:W-:Y:S04]  /*6ed0*/  @P1 SYNCS.ARRIVE.TRANS64.RED.A1T0 RZ, [R0+URZ], RZ ;  /* 0x000000ff00ff19a7 */ /* 0x0007e800081004ff */
.L_x_106:
[----:B------:R-:W4:Y:S01]  /*6ee0*/  @P1 SYNCS.PHASECHK.TRANS64.TRYWAIT P0, [R3+URZ+0x30], R2 ;  /* 0x00003002030015a7 */ /* 0x000f2200080011ff */
[----:B------:R-:W-:Y:S01]  /*6ef0*/  BSSY B1, `(.L_x_107) ;  /* 0x0000016000017945 */ /* 0x000fe20003800000 */
[----:B----4-:R-:W-:Y:S03]  /*6f00*/  @P1 SEL R47, RZ, 0x1, !P0 ;  /* 0x00000001ff2f1807 */ /* 0x010fe60004000000 */
[----:B------:R-:W-:Y:S05]  /*6f10*/  @!P1 BRA `(.L_x_108) ;  /* 0x00000000004c9947 */ /* 0x000fea0003800000 */
[----:B------:R-:W-:Y:S01]  /*6f20*/  ISETP.NE.AND P0, PT, R47, RZ, PT ;  /* 0x000000ff2f00720c */ /* 0x000fe20003f05270 */
[----:B------:R-:W-:Y:S01]  /*6f30*/  BSSY B0, `(.L_x_109) ;  /* 0x000000b000007945 */ /* 0x000fe20003800000 */
[----:B------:R-:W-:Y:S11]  /*6f40*/  ISETP.NE.AND P1, PT, R60, RZ, PT ;  /* 0x000000ff3c00720c */ /* 0x000ff60003f25270 */
[----:B------:R-:W-:Y:S02]  /*6f50*/  @!UPT UIADD3 URZ, UPT, UPT, URZ, URZ, URZ ;  /* 0x000000fffffff290 */ /* 0x000fe4000fffe0ff */
[C---:B------:R-:W-:Y:S01]  /*6f60*/  @P1 IMAD R6, R46.reuse, 0x2000, R93 ;  /* 0x000020002e061824 */ /* 0x040fe200078e025d */
[C---:B------:R-:W-:Y:S01]  /*6f70*/  @P1 LEA R4, R46.reuse, R91, 0xd ;  /* 0x0000005b2e041211 */ /* 0x040fe200078e68ff */
[C---:B------:R-:W-:Y:S02]  /*6f80*/  @P1 IMAD R5, R46.reuse, 0x2000, R92 ;  /* 0x000020002e051824 */ /* 0x040fe400078e025c */
[----:B------:R-:W-:Y:S01]  /*6f90*/  @P1 IMAD R2, R46, 0x2000, R87 ;  /* 0x000020002e021824 */ /* 0x000fe200078e0257 */
[----:B------:R-:W-:Y:S06]  /*6fa0*/  @P0 BRA `(.L_x_110) ;  /* 0x00000000000c0947 */ /* 0x000fec0003800000 */
[----:B---3--:R-:W-:Y:S04]  /*6fb0*/  SHF.L.U32 R0, R90, 0x1f, RZ ;  /* 0x0000001f5a007819 */ /* 0x008fe800000006ff */
[----:B------:R-:W3:Y:S02]  /*6fc0*/  SYNCS.PHASECHK.TRANS64.TRYWAIT P0, [R3+URZ+0x30], R0 ;  /* 0x00003000030075a7 */ /* 0x000ee400080011ff */
[----:B---3--:R-:W-:Y:S05]  /*6fd0*/  @!P0 BRA `(.L_x_111) ;  /* 0x0000003000608947 */ /* 0x008fea0003800000 */
.L_x_110:
[----:B------:R-:W-:Y:S05]  /*6fe0*/  BSYNC B0 ;  /* 0x0000000000007941 */ /* 0x000fea0003800000 */
.L_x_109:
[----:B------:R-:W-:Y:S02]  /*6ff0*/  ISETP.NE.AND P0, PT, R60, RZ, PT ;  /* 0x000000ff3c00720c */ /* 0x000fe40003f05270 */
[----:B------:R-:W-:Y:S11]  /*7000*/  IADD3 R46, PT, PT, R46, 0x1, RZ ;  /* 0x000000012e2e7810 */ /* 0x000ff60007ffe0ff */
[----:B------:R4:W1:Y:S04]  /*7010*/  @P0 LDS.128 R48, [R6] ;  /* 0x0000000006300984 */ /* 0x0008680000000c00 */
[----:B------:R4:W1:Y:S04]  /*7020*/  @P0 LDS.128 R56, [R5+0x10] ;  /* 0x0000100005380984 */ /* 0x0008680000000c00 */
[----:B------:R4:W1:Y:S04]  /*7030*/  @P0 LDS.128 R64, [R4+0x20] ;  /* 0x0000200004400984 */ /* 0x0008680000000c00 */
[----:B------:R4:W1:Y:S02]  /*7040*/  @P0 LDS.128 R72, [R2+0x30] ;  /* 0x0000300002480984 */ /* 0x0008640000000c00 */
.L_x_108:
[----:B------:R-:W-:Y:S05]  /*7050*/  BSYNC B1 ;  /* 0x0000000000017941 */ /* 0x000fea0003800000 */
.L_x_107:
[----:B---3--:R-:W-:Y:S05]  /*7060*/  VIADD R0, R39, 0x20 ;  /* 0x0000002027007836 */ /* 0x008fea0000000000 */
[----:B------:R-:W-:Y:S04]  /*7070*/  SHF.R.U32.HI R0, RZ, 0x15, R0 ;  /* 0x00000015ff007819 */ /* 0x000fe80000011600 */
[----:B------:R-:W-:Y:S11]  /*7080*/  LOP3.LUT P0, RZ, R0, 0x3, R81, 0x48, !PT ;  /* 0x0000000300ff7812 */ /* 0x000ff60007804851 */
[----:B------:R-:W-:Y:S02]  /*7090*/  @!UPT UIADD3 URZ, UPT, UPT, URZ, URZ, URZ ;  /* 0x000000fffffff290 */ /* 0x000fe4000fffe0ff */
[----:B------:R-:W-:Y:S05]  /*70a0*/  @!P0 BRA `(.L_x_112) ;  /* 0x0000000000408947 */ /* 0x000fea0003800000 */
[----:B------:R-:W3:Y:S01]  /*70b0*/  LDCU.64 UR8, c[0x4][0x70] ;  /* 0x01000e00ff0877ac */ /* 0x000ee20008000a00 */
[----:B------:R-:W-:Y:S01]  /*70c0*/  MOV R3, 0x0 ;  /* 0x0000000000037802 */ /* 0x000fe20000000f00 */
[----:B------:R-:W-:Y:S02]  /*70d0*/  HFMA2 R12, -RZ, RZ, 0, 5.9604644775390625e-08 ;  /* 0x00000001ff0c7431 */ /* 0x000fe400000001ff */
[----:B------:R-:W-:Y:S02]  /*70e0*/  IMAD.MOV.U32 R8, RZ, RZ, 0x192 ;  /* 0x00000192ff087424 */ /* 0x000fe400078e00ff */
[----:B------:R-:W-:Y:S01]  /*70f0*/  IMAD.MOV.U32 R13, RZ, RZ, RZ ;  /* 0x000000ffff0d7224 */ /* 0x000fe200078e00ff */
[----:B------:R-:W5:Y:S01]  /*7100*/  LDCU.64 UR6, c[0x4][0x78] ;  /* 0x01000f00ff0677ac */ /* 0x000f620008000a00 */
[----:B----4-:R-:W4:Y:S01]  /*7110*/  LDC.64 R2, c[0x4][R3] ;  /* 0x0100000003027b82 */ /* 0x010f220000000a00 */
[----:B------:R-:W2:Y:S01]  /*7120*/  LDCU.64 UR4, c[0x4][0x10] ;  /* 0x01000200ff0477ac */ /* 0x000ea20008000a00 */
[----:B---3--:R-:W-:Y:S01]  /*7130*/  MOV R5, UR9 ;  /* 0x0000000900057c02 */ /* 0x008fe20008000f00 */
[----:B------:R-:W-:Y:S01]  /*7140*/  IMAD.U32 R4, RZ, RZ, UR8 ;  /* 0x00000008ff047e24 */ /* 0x000fe2000f8e00ff */
[----:B-----5:R-:W-:Y:S01]  /*7150*/  MOV R7, UR7 ;  /* 0x0000000700077c02 */ /* 0x020fe20008000f00 */
[----:B------:R-:W-:Y:S01]  /*7160*/  IMAD.U32 R6, RZ, RZ, UR6 ;  /* 0x00000006ff067e24 */ /* 0x000fe2000f8e00ff */
[----:B--2---:R-:W-:Y:S01]  /*7170*/  MOV R11, UR5 ;  /* 0x00000005000b7c02 */ /* 0x004fe20008000f00 */
[----:B------:R-:W-:Y:S02]  /*7180*/  IMAD.U32 R10, RZ, RZ, UR4 ;  /* 0x00000004ff0a7e24 */ /* 0x000fe4000f8e00ff */
[----:B------:R-:W-:Y:S07]  /*7190*/  LEPC R20, `(.L_x_112) ;  /* 0x000000001014794e */ /* 0x000fee0000000000 */
[----:B-1--4-:R-:W-:Y:S05]  /*71a0*/  CALL.ABS.NOINC R2 ;  /* 0x0000000002007343 */ /* 0x012fea0003c00000 */
.L_x_112:
[----:B------:R-:W-:Y:S05]  /*71b0*/  WARPSYNC.ALL ;  /* 0x0000000000007948 */ /* 0x000fea0003800000 */
[----:B------:R-:W-:Y:S01]  /*71c0*/  R2UR UR4, R39 ;  /* 0x00000000270472ca */ /* 0x000fe200000e0000 */
[--C-:B-1----:R-:W-:Y:S01]  /*71d0*/  HADD2.F32 R40, -RZ, R48.reuse.H0_H0 ;  /* 0x20000030ff287230 */ /* 0x102fe20000004100 */
[----:B------:R-:W-:Y:S01]  /*71e0*/  ISETP.NE.AND P6, PT, R98, RZ, PT ;  /* 0x000000ff6200720c */ /* 0x000fe20003fc5270 */
[----:B------:R-:W-:Y:S01]  /*71f0*/  HADD2.F32 R43, -RZ, R48.H1_H1 ;  /* 0x30000030ff2b7230 */ /* 0x000fe20000004100 */
[----:B------:R-:W-:Y:S01]  /*7200*/  MOV R52, UR46 ;  /* 0x0000002e00347c02 */ /* 0x000fe20008000f00 */
[----:B------:R-:W-:Y:S01]  /*7210*/  HADD2.F32 R42, -RZ, R49.H1_H1 ;  /* 0x30000031ff2a7230 */ /* 0x000fe20000004100 */
[----:B------:R-:W-:Y:S01]  /*7220*/  MOV R61, UR47 ;  /* 0x0000002f003d7c02 */ /* 0x000fe20008000f00 */
[----:B------:R-:W-:Y:S01]  /*7230*/  HADD2.F32 R45, -RZ, R51.H0_H0 ;  /* 0x20000033ff2d7230 */ /* 0x000fe20000004100 */
[----:B------:R-:W-:Y:S01]  /*7240*/  ISETP.NE.AND P0, PT, R95, RZ, PT ;  /* 0x000000ff5f00720c */ /* 0x000fe20003f05270 */
[----:B------:R-:W-:Y:S01]  /*7250*/  HADD2.F32 R44, -RZ, R75.H1_H1 ;  /* 0x3000004bff2c7230 */ /* 0x000fe20000004100 */
[----:B------:R-:W-:Y:S01]  /*7260*/  BSSY.RECONVERGENT B0, `(.L_x_113) ;  /* 0x0000088000007945 */ /* 0x000fe20003800200 */
[----:B------:R-:W-:Y:S02]  /*7270*/  LEA R62, R46, UR44, 0x3 ;  /* 0x0000002c2e3e7c11 */ /* 0x000fe4000f8e18ff */
[----:B----4-:R-:W1:Y:S02]  /*7280*/  LDTM.x32 R4, tmem[UR4+0x20] ;  /* 0x00002004000479ee */ /* 0x010e6400082c0000 */
[----:B------:R-:W-:Y:S02]  /*7290*/  @P6 LEA R52, R52, UR44, 0x3 ;  /* 0x0000002c34346c11 */ /* 0x000fe4000f8e18ff */
[----:B------:R-:W-:Y:S02]  /*72a0*/  @P6 SHF.L.U32 R63, R90, 0x1f, RZ ;  /* 0x0000001f5a3f6819 */ /* 0x000fe400000006ff */
[----:B------:R-:W-:Y:S04]  /*72b0*/  @P6 IADD3 R52, PT, PT, R52, 0x50, RZ ;  /* 0x0000005034346810 */ /* 0x000fe80007ffe0ff */
[----:B------:R-:W-:Y:S01]  /*72c0*/  @P6 PRMT R61, R61, 0x654, R52 ;  /* 0x000006543d3d6816 */ /* 0x000fe20000000034 */
[C---:B-1----:R-:W-:Y:S01]  /*72d0*/  FMUL R0, R38.reuse, R4 ;  /* 0x0000000426007220 */ /* 0x042fe20000400000 */
[C---:B------:R-:W-:Y:S01]  /*72e0*/  FMUL R2, R38.reuse, R5 ;  /* 0x0000000526027220 */ /* 0x040fe20000400000 */
[C---:B------:R-:W-:Y:S01]  /*72f0*/  FMUL R3, R38.reuse, R6 ;  /* 0x0000000626037220 */ /* 0x040fe20000400000 */
[C---:B------:R-:W-:Y:S01]  /*7300*/  FMUL R7, R38.reuse, R7 ;  /* 0x0000000726077220 */ /* 0x040fe20000400000 */
[C---:B------:R-:W-:Y:S01]  /*7310*/  FFMA R0, R41.reuse, R40, R0 ;  /* 0x0000002829007223 */ /* 0x040fe20000000000 */
[----:B------:R-:W-:Y:S02]  /*7320*/  HADD2.F32 R40, -RZ, R49.H0_H0 ;  /* 0x20000031ff287230 */ /* 0x000fe40000004100 */
[C---:B------:R-:W-:Y:S01]  /*7330*/  FFMA R2, R41.reuse, R43, R2 ;  /* 0x0000002b29027223 */ /* 0x040fe20000000002 */
[--C-:B------:R-:W-:Y:S02]  /*7340*/  HADD2.F32 R43, -RZ, R50.reuse.H0_H0 ;  /* 0x20000032ff2b7230 */ /* 0x100fe40000004100 */
[C---:B------:R-:W-:Y:S01]  /*7350*/  FMUL R4, R38.reuse, R8 ;  /* 0x0000000826047220 */ /* 0x040fe20000400000 */
[----:B------:R-:W-:Y:S01]  /*7360*/  FMUL R5, R38, R9 ;  /* 0x0000000926057220 */ /* 0x000fe20000400000 */
[C---:B------:R-:W-:Y:S01]  /*7370*/  FFMA R3, R41.reuse, R40, R3 ;  /* 0x0000002829037223 */ /* 0x040fe20000000003 */
[----:B------:R-:W-:Y:S01]  /*7380*/  HADD2.F32 R40, -RZ, R50.H1_H1 ;  /* 0x30000032ff287230 */ /* 0x000fe20000004100 */
[----:B------:R-:W-:Y:S01]  /*7390*/  F2FP.F16.F32.PACK_AB R52, R2, R0 ;  /* 0x000000000234723e */ /* 0x000fe200000000ff */
[C---:B------:R-:W-:Y:S01]  /*73a0*/  FFMA R7, R41.reuse, R42, R7 ;  /* 0x0000002a29077223 */ /* 0x040fe20000000007 */
[C---:B------:R-:W-:Y:S01]  /*73b0*/  FFMA R4, R41.reuse, R43, R4 ;  /* 0x0000002b29047223 */ /* 0x040fe20000000004 */
[C---:B------:R-:W-:Y:S01]  /*73c0*/  FMUL R6, R38.reuse, R10 ;  /* 0x0000000a26067220 */ /* 0x040fe20000400000 */
[----:B------:R-:W-:Y:S02]  /*73d0*/  HADD2.F32 R42, -RZ, R51.H1_H1 ;  /* 0x30000033ff2a7230 */ /* 0x000fe40000004100 */
[----:B------:R-:W-:Y:S01]  /*73e0*/  FFMA R5, R41, R40, R5 ;  /* 0x0000002829057223 */ /* 0x000fe20000000005 */
[----:B------:R-:W-:Y:S01]  /*73f0*/  F2FP.F16.F32.PACK_AB R53, R7, R3 ;  /* 0x000000030735723e */ /* 0x000fe200000000ff */
[----:B------:R-:W-:Y:S01]  /*7400*/  FFMA R6, R41, R45, R6 ;  /* 0x0000002d29067223 */ /* 0x000fe20000000006 */
[C---:B------:R-:W-:Y:S01]  /*7410*/  FMUL R11, R38.reuse, R11 ;  /* 0x0000000b260b7220 */ /* 0x040fe20000400000 */
[--C-:B------:R-:W-:Y:S01]  /*7420*/  HADD2.F32 R40, -RZ, R56.reuse.H0_H0 ;  /* 0x20000038ff287230 */ /* 0x100fe20000004100 */
[----:B------:R-:W-:Y:S01]  /*7430*/  F2FP.F16.F32.PACK_AB R54, R5, R4 ;  /* 0x000000040536723e */ /* 0x000fe200000000ff */
[C---:B------:R-:W-:Y:S01]  /*7440*/  FMUL R8, R38.reuse, R12 ;  /* 0x0000000c26087220 */ /* 0x040fe20000400000 */
[C---:B------:R-:W-:Y:S01]  /*7450*/  FFMA R11, R41.reuse, R42, R11 ;  /* 0x0000002a290b7223 */ /* 0x040fe2000000000b */
[----:B------:R-:W-:Y:S02]  /*7460*/  HADD2.F32 R42, -RZ, R56.H1_H1 ;  /* 0x30000038ff2a7230 */ /* 0x000fe40000004100 */
[C---:B------:R-:W-:Y:S01]  /*7470*/  FMUL R9, R38.reuse, R13 ;  /* 0x0000000d26097220 */ /* 0x040fe20000400000 */
[--C-:B------:R-:W-:Y:S02]  /*7480*/  HADD2.F32 R43, -RZ, R57.reuse.H0_H0 ;  /* 0x20000039ff2b7230 */ /* 0x100fe40000004100 */
[----:B------:R-:W-:Y:S01]  /*7490*/  FFMA R8, R41, R40, R8 ;  /* 0x0000002829087223 */ /* 0x000fe20000000008 */
[----:B------:R-:W-:Y:S01]  /*74a0*/  F2FP.F16.F32.PACK_AB R55, R11, R6 ;  /* 0x000000060b37723e */ /* 0x000fe200000000ff */
[----:B------:R-:W-:Y:S01]  /*74b0*/  FFMA R9, R41, R42, R9 ;  /* 0x0000002a29097223 */ /* 0x000fe20000000009 */
[C---:B------:R-:W-:Y:S01]  /*74c0*/  FMUL R10, R38.reuse, R14 ;  /* 0x0000000e260a7220 */ /* 0x040fe20000400000 */
[----:B------:R-:W-:Y:S02]  /*74d0*/  HADD2.F32 R40, -RZ, R57.H1_H1 ;  /* 0x30000039ff287230 */ /* 0x000fe40000004100 */
[C---:B------:R-:W-:Y:S01]  /*74e0*/  FMUL R15, R38.reuse, R15 ;  /* 0x0000000f260f7220 */ /* 0x040fe20000400000 */
[----:B------:R1:W-:Y:S01]  /*74f0*/  STS.128 [R93+0x2000], R52 ;  /* 0x002000345d007388 */ /* 0x0003e20000000c00 */
[----:B------:R-:W-:Y:S01]  /*7500*/  F2FP.F16.F32.PACK_AB R68, R9, R8 ;  /* 0x000000080944723e */ /* 0x000fe200000000ff */
[C---:B------:R-:W-:Y:S01]  /*7510*/  FFMA R10, R41.reuse, R43, R10 ;  /* 0x0000002b290a7223 */ /* 0x040fe2000000000a */
[--C-:B------:R-:W-:Y:S02]  /*7520*/  HADD2.F32 R43, -RZ, R58.reuse.H0_H0 ;  /* 0x2000003aff2b7230 */ /* 0x100fe40000004100 */
        /* <DEDUP_REMOVED lines=11> */
[--C-:B------:R-:W-:Y:S02]  /*75e0*/  HADD2.F32 R43, -RZ, R64.reuse.H0_H0 ;  /* 0x20000040ff2b7230 */ /* 0x100fe40000004100 */
[C---:B------:R-:W-:Y:S01]  /*75f0*/  FFMA R14, R41.reuse, R45, R14 ;  /* 0x0000002d290e7223 */ /* 0x040fe2000000000e */
[C---:B------:R-:W-:Y:S01]  /*7600*/  FMUL R16, R38.reuse, R20 ;  /* 0x0000001426107220 */ /* 0x040fe20000400000 */
        /* <DEDUP_REMOVED lines=17> */
[C---:B------:R-:W-:Y:S01]  /*7720*/  FFMA R20, R41.reuse, R40, R20 ;  /* 0x0000002829147223 */ /* 0x040fe20000000014 */
[C---:B------:R-:W-:Y:S01]  /*7730*/  FFMA R21, R41.reuse, R42, R21 ;  /* 0x0000002a29157223 */ /* 0x040fe20000000015 */
[----:B------:R-:W-:Y:S02]  /*7740*/  HADD2.F32 R40, -RZ, R67.H1_H1 ;  /* 0x30000043ff287230 */ /* 0x000fe40000004100 */
[----:B------:R-:W-:Y:S01]  /*7750*/  FFMA R22, R41, R43, R22 ;  /* 0x0000002b29167223 */ /* 0x000fe20000000016 */
[C---:B------:R-:W-:Y:S01]  /*7760*/  FMUL R27, R38.reuse, R27 ;  /* 0x0000001b261b7220 */ /* 0x040fe20000400000 */
[--C-:B------:R-:W-:Y:S02]  /*7770*/  HADD2.F32 R43, -RZ, R72.reuse.H0_H0 ;  /* 0x20000048ff2b7230 */ /* 0x100fe40000004100 */
[C---:B------:R-:W-:Y:S01]  /*7780*/  FMUL R24, R38.reuse, R28 ;  /* 0x0000001c26187220 */ /* 0x040fe20000400000 */
[----:B------:R-:W-:Y:S02]  /*7790*/  HADD2.F32 R42, -RZ, R72.H1_H1 ;  /* 0x30000048ff2a7230 */ /* 0x000fe40000004100 */
[C---:B------:R-:W-:Y:S01]  /*77a0*/  FMUL R25, R38.reuse, R29 ;  /* 0x0000001d26197220 */ /* 0x040fe20000400000 */
[--C-:B------:R-:W-:Y:S01]  /*77b0*/  HADD2.F32 R45, -RZ, R73.reuse.H0_H0 ;  /* 0x20000049ff2d7230 */ /* 0x100fe20000004100 */
[----:B------:R-:W-:Y:S01]  /*77c0*/  F2FP.F16.F32.PACK_AB R70, R13, R12 ;  /* 0x0000000c0d46723e */ /* 0x000fe200000000ff */
[C---:B------:R-:W-:Y:S01]  /*77d0*/  FMUL R26, R38.reuse, R30 ;  /* 0x0000001e261a7220 */ /* 0x040fe20000400000 */
[----:B------:R-:W-:Y:S01]  /*77e0*/  F2FP.F16.F32.PACK_AB R71, R19, R14 ;  /* 0x0000000e1347723e */ /* 0x000fe200000000ff */
[C---:B------:R-:W-:Y:S01]  /*77f0*/  FFMA R27, R41.reuse, R40, R27 ;  /* 0x00000028291b7223 */ /* 0x040fe2000000001b */
[C---:B------:R-:W-:Y:S01]  /*7800*/  FFMA R24, R41.reuse, R43, R24 ;  /* 0x0000002b29187223 */ /* 0x040fe20000000018 */
[----:B------:R-:W-:Y:S02]  /*7810*/  HADD2.F32 R40, -RZ, R73.H1_H1 ;  /* 0x30000049ff287230 */ /* 0x000fe40000004100 */
[C---:B------:R-:W-:Y:S01]  /*7820*/  FFMA R25, R41.reuse, R42, R25 ;  /* 0x0000002a29197223 */ /* 0x040fe20000000019 */
[----:B------:R1:W-:Y:S01]  /*7830*/  STS.128 [R92+0x2010], R68 ;  /* 0x002010445c007388 */ /* 0x0003e20000000c00 */
[C---:B------:R-:W-:Y:S01]  /*7840*/  FMUL R31, R38.reuse, R31 ;  /* 0x0000001f261f7220 */ /* 0x040fe20000400000 */
[--C-:B------:R-:W-:Y:S02]  /*7850*/  HADD2.F32 R43, -RZ, R74.reuse.H0_H0 ;  /* 0x2000004aff2b7230 */ /* 0x100fe40000004100 */
[C---:B------:R-:W-:Y:S01]  /*7860*/  FFMA R26, R41.reuse, R45, R26 ;  /* 0x0000002d291a7223 */ /* 0x040fe2000000001a */
        /* <DEDUP_REMOVED lines=30> */
[----:B------:R-:W-:Y:S02]  /*7a50*/  UIADD3 UR9, UPT, UPT, UR49, 0x20, URZ ;  /* 0x0000002031097890 */ /* 0x000fe4000fffe0ff */
[----:B------:R-:W-:Y:S01]  /*7a60*/  UIADD3 UR8, UPT, UPT, UR44, 0x2200, URZ ;  /* 0x000022002c087890 */ /* 0x000fe2000fffe0ff */
[----:B------:R-:W-:Y:S01]  /*7a70*/  UMOV UR10, UR50 ;  /* 0x00000032000a7c82 */ /* 0x000fe20008000000 */
[----:B------:R-:W-:Y:S01]  /*7a80*/  UMOV UR11, UR36 ;  /* 0x00000024000b7c82 */ /* 0x000fe20008000000 */
[----:B---3--:R-:W-:Y:S04]  /*7a90*/  UIADD3 UR4, UP0, UPT, UR6, 0x680, URZ ;  /* 0x0000068006047890 */ /* 0x008fe8000ff1e0ff */
[----:B------:R-:W-:Y:S09]  /*7aa0*/  UIADD3.X UR5, UPT, UPT, URZ, UR7, URZ, UP0, !UPT ;  /* 0x00000007ff057290 */ /* 0x000ff200087fe4ff */
[----:B------:R3:W-:Y:S01]  /*7ab0*/  UTMASTG.3D [UR8], [UR4] ;  /* 0x00000008040073b5 */ /* 0x0007e20008010000 */
[----:B------:R0:W-:Y:S01]  /*7ac0*/  UTMACMDFLUSH ;  /* 0x00000000000079b7 */ /* 0x0001e20000000000 */
[----:B---3--:R-:W-:Y:S04]  /*7ad0*/  DEPBAR.LE SB0, 0x1 ;  /* 0x000080400000791a */ /* 0x008fe80000000000 */
.L_x_114:
[----:B------:R-:W-:Y:S05]  /*7ae0*/  BSYNC.RECONVERGENT B0 ;  /* 0x0000000000007941 */ /* 0x000fea0003800200 */
.L_x_113:
[----:B------:R-:W-:Y:S01]  /*7af0*/  BAR.SYNC.DEFER_BLOCKING 0x1, 0x80 ;  /* 0x0042000000007b1d */ /* 0x000fe20000010000 */
[----:B------:R-:W-:Y:S04]  /*7b00*/  UIADD3 UR4, UPT, UPT, UR46, 0x1, URZ ;  /* 0x000000012e047890 */ /* 0x000fe8000fffe0ff */
[----:B------:R-:W-:Y:S04]  /*7b10*/  UISETP.NE.AND UP0, UPT, UR4, 0x4, UPT ;  /* 0x000000040400788c */ /* 0x000fe8000bf05270 */
[----:B------:R-:W-:Y:S01]  /*7b20*/  USEL UR45, UR4, URZ, UP0 ;  /* 0x000000ff042d7287 */ /* 0x000fe20008000000 */
[----:B------:R3:W-:Y:S01]  /*7b30*/  @P6 SYNCS.ARRIVE.TRANS64.RED.A1T0 RZ, [R61+URZ], RZ ;  /* 0x000000ff3dff69a7 */ /* 0x0007e200081004ff */
[----:B------:R-:W-:Y:S01]  /*7b40*/  BSSY B1, `(.L_x_115) ;  /* 0x0000017000017945 */ /* 0x000fe20003800000 */
[----:B------:R-:W4:Y:S02]  /*7b50*/  @P6 SYNCS.PHASECHK.TRANS64.TRYWAIT P0, [R62+URZ+0x30], R63 ;  /* 0x0000303f3e0065a7 */ /* 0x000f2400080011ff */
[----:B----4-:R-:W-:Y:S01]  /*7b60*/  @P6 SEL R47, RZ, 0x1, !P0 ;  /* 0x00000001ff2f6807 */ /* 0x010fe20004000000 */
[----:B---3--:R-:W-:Y:S06]  /*7b70*/  @!P6 BRA `(.L_x_116) ;  /* 0x00000000004ce947 */ /* 0x008fec0003800000 */
        /* <DEDUP_REMOVED lines=9> */
[----:B------:R-:W-:Y:S04]  /*7c10*/  SHF.L.U32 R5, R90, 0x1f, RZ ;  /* 0x0000001f5a057819 */ /* 0x000fe800000006ff */
[----:B------:R-:W3:Y:S02]  /*7c20*/  SYNCS.PHASECHK.TRANS64.TRYWAIT P0, [R62+URZ+0x30], R5 ;  /* 0x000030053e0075a7 */ /* 0x000ee400080011ff */
[----:B---3--:R-:W-:Y:S05]  /*7c30*/  @!P0 BRA `(.L_x_119) ;  /* 0x00000024005c8947 */ /* 0x008fea0003800000 */
.L_x_118:
[----:B------:R-:W-:Y:S05]  /*7c40*/  BSYNC B0 ;  /* 0x0000000000007941 */ /* 0x000fea0003800000 */
.L_x_117:
[----:B------:R-:W-:Y:S02]  /*7c50*/  ISETP.NE.AND P0, PT, R60, RZ, PT ;  /* 0x000000ff3c00720c */ /* 0x000fe40003f05270 */
[----:B------:R-:W-:Y:S11]  /*7c60*/  IADD3 R46, PT, PT, R46, 0x1, RZ ;  /* 0x000000012e2e7810 */ /* 0x000ff60007ffe0ff */
[----:B------:R4:W1:Y:S04]  /*7c70*/  @P0 LDS.128 R48, [R4] ;  /* 0x0000000004300984 */ /* 0x0008680000000c00 */
[----:B------:R4:W1:Y:S04]  /*7c80*/  @P0 LDS.128 R56, [R3+0x10] ;  /* 0x0000100003380984 */ /* 0x0008680000000c00 */
[----:B------:R4:W1:Y:S04]  /*7c90*/  @P0 LDS.128 R64, [R2+0x20] ;  /* 0x0000200002400984 */ /* 0x0008680000000c00 */
[----:B------:R4:W1:Y:S02]  /*7ca0*/  @P0 LDS.128 R72, [R0+0x30] ;  /* 0x0000300000480984 */ /* 0x0008640000000c00 */
.L_x_116:
[----:B------:R-:W-:Y:S05]  /*7cb0*/  BSYNC B1 ;  /* 0x0000000000017941 */ /* 0x000fea0003800000 */
.L_x_115:
[----:B----4-:R-:W-:Y:S05]  /*7cc0*/  VIADD R0, R39, 0x40 ;  /* 0x0000004027007836 */ /* 0x010fea0000000000 */
        /* <DEDUP_REMOVED lines=9> */
[----:B------:R-:W4:Y:S01]  /*7d60*/  LDCU.64 UR6, c[0x4][0x78] ;  /* 0x01000f00ff0677ac */ /* 0x000f220008000a00 */
[----:B------:R-:W1:Y:S01]  /*7d70*/  LDC.64 R2, c[0x4][R3] ;  /* 0x0100000003027b82 */ /* 0x000e620000000a00 */
[----:B------:R-:W5:Y:S01]  /*7d80*/  LDCU.64 UR4, c[0x4][0x10] ;  /* 0x01000200ff0477ac */ /* 0x000f620008000a00 */
[----:B---3--:R-:W-:Y:S01]  /*7d90*/  MOV R5, UR9 ;  /* 0x0000000900057c02 */ /* 0x008fe20008000f00 */
[----:B------:R-:W-:Y:S01]  /*7da0*/  IMAD.U32 R4, RZ, RZ, UR8 ;  /* 0x00000008ff047e24 */ /* 0x000fe2000f8e00ff */
[----:B----4-:R-:W-:Y:S01]  /*7db0*/  MOV R7, UR7 ;  /* 0x0000000700077c02 */ /* 0x010fe20008000f00 */
[----:B------:R-:W-:Y:S01]  /*7dc0*/  IMAD.U32 R6, RZ, RZ, UR6 ;  /* 0x00000006ff067e24 */ /* 0x000fe2000f8e00ff */
[----:B-----5:R-:W-:Y:S01]  /*7dd0*/  MOV R11, UR5 ;  /* 0x00000005000b7c02 */ /* 0x020fe20008000f00 */
[----:B------:R-:W-:Y:S02]  /*7de0*/  IMAD.U32 R10, RZ, RZ, UR4 ;  /* 0x00000004ff0a7e24 */ /* 0x000fe4000f8e00ff */
[----:B------:R-:W-:Y:S07]  /*7df0*/  LEPC R20, `(.L_x_120) ;  /* 0x000000001014794e */ /* 0x000fee0000000000 */
[----:B-12---:R-:W-:Y:S05]  /*7e00*/  CALL.ABS.NOINC R2 ;  /* 0x0000000002007343 */ /* 0x006fea0003c00000 */
.L_x_120:
        /* <DEDUP_REMOVED lines=12> */
[----:B---3--:R-:W-:Y:S02]  /*7ed0*/  LEA R62, R46, UR44, 0x3 ;  /* 0x0000002c2e3e7c11 */ /* 0x008fe4000f8e18ff */
[----:B------:R-:W1:Y:S02]  /*7ee0*/  LDTM.x32 R4, tmem[UR4+0x40] ;  /* 0x00004004000479ee */ /* 0x000e6400082c0000 */
        /* <DEDUP_REMOVED lines=133> */
.L_x_122:
[----:B------:R-:W-:Y:S05]  /*8740*/  BSYNC.RECONVERGENT B0 ;  /* 0x0000000000007941 */ /* 0x000fea0003800200 */
.L_x_121:
        /* <DEDUP_REMOVED lines=21> */
.L_x_126:
[----:B------:R-:W-:Y:S05]  /*88a0*/  BSYNC B0 ;  /* 0x0000000000007941 */ /* 0x000fea0003800000 */
.L_x_125:
[----:B------:R-:W-:Y:S11]  /*88b0*/  ISETP.NE.AND P0, PT, R60, RZ, PT ;  /* 0x000000ff3c00720c */ /* 0x000ff60003f05270 */
[----:B------:R-:W-:Y:S02]  /*88c0*/  @!UPT UIADD3 URZ, UPT, UPT, URZ, URZ, URZ ;  /* 0x000000fffffff290 */ /* 0x000fe4000fffe0ff */
[----:B------:R4:W1:Y:S04]  /*88d0*/  @P0 LDS.128 R48, [R3] ;  /* 0x0000000003300984 */ /* 0x0008680000000c00 */
[----:B------:R4:W1:Y:S04]  /*88e0*/  @P0 LDS.128 R56, [R2+0x10] ;  /* 0x0000100002380984 */ /* 0x0008680000000c00 */
[----:B------:R4:W1:Y:S04]  /*88f0*/  @P0 LDS.128 R64, [R0+0x20] ;  /* 0x0000200000400984 */ /* 0x0008680000000c00 */
[----:B------:R4:W1:Y:S02]  /*8900*/  @P0 LDS.128 R72, [R46+0x30] ;  /* 0x000030002e480984 */ /* 0x0008640000000c00 */
.L_x_124:
[----:B------:R-:W-:Y:S05]  /*8910*/  BSYNC B1 ;  /* 0x0000000000017941 */ /* 0x000fea0003800000 */
.L_x_123:
        /* <DEDUP_REMOVED lines=21> */
.L_x_128:
[----:B------:R-:W-:Y:S01]  /*8a70*/  ISETP.NE.AND P0, PT, R95, RZ, PT ;  /* 0x000000ff5f00720c */ /* 0x000fe20003f05270 */
[----:B------:R-:W-:Y:S05]  /*8a80*/  WARPSYNC.ALL ;  /* 0x0000000000007948 */ /* 0x000fea0003800000 */
[----:B------:R-:W-:Y:S01]  /*8a90*/  R2UR UR4, R39 ;  /* 0x00000000270472ca */ /* 0x000fe200000e0000 */
[--C-:B-1----:R-:W-:Y:S01]  /*8aa0*/  HADD2.F32 R40, -RZ, R48.reuse.H0_H0 ;  /* 0x20000030ff287230 */ /* 0x102fe20000004100 */
[----:B------:R-:W-:Y:S01]  /*8ab0*/  R2UR UR5, R99 ;  /* 0x00000000630572ca */ /* 0x000fe200000e0000 */
[----:B------:R-:W-:Y:S01]  /*8ac0*/  HADD2.F32 R42, -RZ, R48.H1_H1 ;  /* 0x30000030ff2a7230 */ /* 0x000fe20000004100 */
[----:B------:R-:W-:Y:S01]  /*8ad0*/  BSSY.RECONVERGENT B0, `(.L_x_129) ;  /* 0x000008a000007945 */ /* 0x000fe20003800200 */
[--C-:B------:R-:W-:Y:S02]  /*8ae0*/  HADD2.F32 R43, -RZ, R49.reuse.H0_H0 ;  /* 0x20000031ff2b7230 */ /* 0x100fe40000004100 */
[----:B------:R-:W-:Y:S02]  /*8af0*/  HADD2.F32 R44, -RZ, R49.H1_H1 ;  /* 0x30000031ff2c7230 */ /* 0x000fe40000004100 */
[--C-:B------:R-:W-:Y:S02]  /*8b00*/  HADD2.F32 R45, -RZ, R50.reuse.H0_H0 ;  /* 0x20000032ff2d7230 */ /* 0x100fe40000004100 */
[----:B------:R-:W-:Y:S02]  /*8b10*/  HADD2.F32 R46, -RZ, R50.H1_H1 ;  /* 0x30000032ff2e7230 */ /* 0x000fe40000004100 */
[----:B---3--:R-:W1:Y:S01]  /*8b20*/  LDTM.x32 R4, tmem[UR4+0x60] ;  /* 0x00006004000479ee */ /* 0x008e6200082c0000 */
[----:B------:R-:W-:Y:S01]  /*8b30*/  NOP ;  /* 0x0000000000007918 */ /* 0x000fe20000000000 */
[----:B------:R-:W-:Y:S01]  /*8b40*/  UIADD3 UR4, UPT, UPT, UR5, 0xc0, URZ ;  /* 0x000000c005047890 */ /* 0x000fe2000fffe0ff */
[--C-:B------:R-:W-:Y:S02]  /*8b50*/  HADD2.F32 R47, -RZ, R51.reuse.H0_H0 ;  /* 0x20000033ff2f7230 */ /* 0x100fe40000004100 */
[----:B------:R-:W-:Y:S01]  /*8b60*/  HADD2.F32 R49, -RZ, R51.H1_H1 ;  /* 0x30000033ff317230 */ /* 0x000fe20000004100 */
[----:B------:R-:W-:Y:S01]  /*8b70*/  UPRMT UR4, UR47, 0x654, UR4 ;  /* 0x000006542f047896 */ /* 0x000fe20008000004 */
[--C-:B------:R-:W-:Y:S02]  /*8b80*/  HADD2.F32 R48, -RZ, R56.reuse.H0_H0 ;  /* 0x20000038ff307230 */ /* 0x100fe40000004100 */
[----:B------:R-:W-:Y:S02]  /*8b90*/  HADD2.F32 R51, -RZ, R56.H1_H1 ;  /* 0x30000038ff337230 */ /* 0x000fe40000004100 */
[--C-:B------:R-:W-:Y:S02]  /*8ba0*/  HADD2.F32 R50, -RZ, R57.reuse.H0_H0 ;  /* 0x20000039ff327230 */ /* 0x100fe40000004100 */
[----:B------:R-:W-:Y:S02]  /*8bb0*/  HADD2.F32 R52, -RZ, R57.H1_H1 ;  /* 0x30000039ff347230 */ /* 0x000fe40000004100 */
[----:B-1----:R-:W-:Y:S01]  /*8bc0*/  SYNCS.ARRIVE.TRANS64.RED.A1T0 RZ, [UR4], RZ ;  /* 0x000000ffffff79a7 */ /* 0x002fe20008100404 */
[--C-:B------:R-:W-:Y:S02]  /*8bd0*/  HADD2.F32 R53, -RZ, R58.reuse.H0_H0 ;  /* 0x2000003aff357230 */ /* 0x100fe40000004100 */
[----:B------:R-:W-:Y:S02]  /*8be0*/  HADD2.F32 R54, -RZ, R58.H1_H1 ;  /* 0x3000003aff367230 */ /* 0x000fe40000004100 */
[--C-:B------:R-:W-:Y:S02]  /*8bf0*/  HADD2.F32 R55, -RZ, R59.reuse.H0_H0 ;  /* 0x2000003bff377230 */ /* 0x100fe40000004100 */
[----:B------:R-:W-:Y:S02]  /*8c00*/  HADD2.F32 R56, -RZ, R59.H1_H1 ;  /* 0x3000003bff387230 */ /* 0x000fe40000004100 */
[C---:B------:R-:W-:Y:S01]  /*8c10*/  FMUL R4, R38.reuse, R4 ;  /* 0x0000000426047220 */ /* 0x040fe20000400000 */
[C---:B------:R-:W-:Y:S01]  /*8c20*/  FMUL R5, R38.reuse, R5 ;  /* 0x0000000526057220 */ /* 0x040fe20000400000 */
[C---:B------:R-:W-:Y:S01]  /*8c30*/  FMUL R6, R38.reuse, R6 ;  /* 0x0000000626067220 */ /* 0x040fe20000400000 */
[C---:B------:R-:W-:Y:S01]  /*8c40*/  FMUL R7, R38.reuse, R7 ;  /* 0x0000000726077220 */ /* 0x040fe20000400000 */
[C---:B------:R-:W-:Y:S01]  /*8c50*/  FFMA R4, R41.reuse, R40, R4 ;  /* 0x0000002829047223 */ /* 0x040fe20000000004 */
[C---:B------:R-:W-:Y:S01]  /*8c60*/  FFMA R5, R41.reuse, R42, R5 ;  /* 0x0000002a29057223 */ /* 0x040fe20000000005 */
[C---:B------:R-:W-:Y:S01]  /*8c70*/  FFMA R6, R41.reuse, R43, R6 ;  /* 0x0000002b29067223 */ /* 0x040fe20000000006 */
[----:B------:R-:W-:Y:S01]  /*8c80*/  FFMA R7, R41, R44, R7 ;  /* 0x0000002c29077223 */ /* 0x000fe20000000007 */
[C---:B------:R-:W-:Y:S01]  /*8c90*/  FMUL R8, R38.reuse, R8 ;  /* 0x0000000826087220 */ /* 0x040fe20000400000 */
[C---:B------:R-:W-:Y:S01]  /*8ca0*/  FMUL R9, R38.reuse, R9 ;  /* 0x0000000926097220 */ /* 0x040fe20000400000 */
[----:B------:R-:W-:Y:S01]  /*8cb0*/  F2FP.F16.F32.PACK_AB R100, R5, R4 ;  /* 0x000000040564723e */ /* 0x000fe200000000ff */
[C---:B------:R-:W-:Y:S01]  /*8cc0*/  FMUL R0, R38.reuse, R10 ;  /* 0x0000000a26007220 */ /* 0x040fe20000400000 */
[----:B------:R-:W-:Y:S01]  /*8cd0*/  F2FP.F16.F32.PACK_AB R101, R7, R6 ;  /* 0x000000060765723e */ /* 0x000fe200000000ff */
[C---:B------:R-:W-:Y:S01]  /*8ce0*/  FFMA R8, R41.reuse, R45, R8 ;  /* 0x0000002d29087223 */ /* 0x040fe20000000008 */
[C---:B------:R-:W-:Y:S01]  /*8cf0*/  FFMA R9, R41.reuse, R46, R9 ;  /* 0x0000002e29097223 */ /* 0x040fe20000000009 */
[----:B------:R-:W-:Y:S01]  /*8d00*/  FFMA R0, R41, R47, R0 ;  /* 0x0000002f29007223 */ /* 0x000fe20000000000 */
[C---:B------:R-:W-:Y:S01]  /*8d10*/  FMUL R2, R38.reuse, R11 ;  /* 0x0000000b26027220 */ /* 0x040fe20000400000 */
[C---:B------:R-:W-:Y:S01]  /*8d20*/  FMUL R3, R38.reuse, R12 ;  /* 0x0000000c26037220 */ /* 0x040fe20000400000 */
[C---:B------:R-:W-:Y:S01]  /*8d30*/  FMUL R10, R38.reuse, R13 ;  /* 0x0000000d260a7220 */ /* 0x040fe20000400000 */
[----:B------:R-:W-:Y:S01]  /*8d40*/  F2FP.F16.F32.PACK_AB R102, R9, R8 ;  /* 0x000000080966723e */ /* 0x000fe200000000ff */
[C---:B------:R-:W-:Y:S01]  /*8d50*/  FFMA R2, R41.reuse, R49, R2 ;  /* 0x0000003129027223 */ /* 0x040fe20000000002 */
[C---:B------:R-:W-:Y:S01]  /*8d60*/  FFMA R3, R41.reuse, R48, R3 ;  /* 0x0000003029037223 */ /* 0x040fe20000000003 */
[C---:B------:R-:W-:Y:S01]  /*8d70*/  FFMA R10, R41.reuse, R51, R10 ;  /* 0x00000033290a7223 */ /* 0x040fe2000000000a */
[C---:B------:R-:W-:Y:S01]  /*8d80*/  FMUL R11, R38.reuse, R14 ;  /* 0x0000000e260b7220 */ /* 0x040fe20000400000 */
[C---:B------:R-:W-:Y:S01]  /*8d90*/  FMUL R15, R38.reuse, R15 ;  /* 0x0000000f260f7220 */ /* 0x040fe20000400000 */
[C---:B------:R-:W-:Y:S01]  /*8da0*/  FMUL R12, R38.reuse, R16 ;  /* 0x00000010260c7220 */ /* 0x040fe20000400000 */
[C---:B------:R-:W-:Y:S01]  /*8db0*/  FMUL R13, R38.reuse, R17 ;  /* 0x00000011260d7220 */ /* 0x040fe20000400000 */
[C---:B------:R-:W-:Y:S01]  /*8dc0*/  FFMA R11, R41.reuse, R50, R11 ;  /* 0x00000032290b7223 */ /* 0x040fe2000000000b */
[C---:B------:R-:W-:Y:S01]  /*8dd0*/  FMUL R14, R38.reuse, R18 ;  /* 0x00000012260e7220 */ /* 0x040fe20000400000 */
[C---:B------:R-:W-:Y:S01]  /*8de0*/  FFMA R15, R41.reuse, R52, R15 ;  /* 0x00000034290f7223 */ /* 0x040fe2000000000f */
[--C-:B------:R-:W-:Y:S02]  /*8df0*/  HADD2.F32 R57, -RZ, R64.reuse.H0_H0 ;  /* 0x20000040ff397230 */ /* 0x100fe40000004100 */
[----:B------:R-:W-:Y:S01]  /*8e00*/  FMUL R19, R38, R19 ;  /* 0x0000001326137220 */ /* 0x000fe20000400000 */
[----:B------:R-:W-:Y:S01]  /*8e10*/  F2FP.F16.F32.PACK_AB R103, R2, R0 ;  /* 0x000000000267723e */ /* 0x000fe200000000ff */
[C---:B------:R-:W-:Y:S01]  /*8e20*/  FFMA R12, R41.reuse, R53, R12 ;  /* 0x00000035290c7223 */ /* 0x040fe2000000000c */
[----:B------:R-:W-:Y:S02]  /*8e30*/  HADD2.F32 R58, -RZ, R64.H1_H1 ;  /* 0x30000040ff3a7230 */ /* 0x000fe40000004100 */
[C---:B------:R-:W-:Y:S01]  /*8e40*/  FMUL R16, R38.reuse, R20 ;  /* 0x0000001426107220 */ /* 0x040fe20000400000 */
[C---:B------:R-:W-:Y:S01]  /*8e50*/  FFMA R13, R41.reuse, R54, R13 ;  /* 0x00000036290d7223 */ /* 0x040fe2000000000d */
[----:B------:R1:W-:Y:S01]  /*8e60*/  STS.128 [R93+0x6000], R100 ;  /* 0x006000645d007388 */ /* 0x0003e20000000c00 */
[--C-:B------:R-:W-:Y:S02]  /*8e70*/  HADD2.F32 R59, -RZ, R65.reuse.H0_H0 ;  /* 0x20000041ff3b7230 */ /* 0x100fe40000004100 */
[C---:B------:R-:W-:Y:S01]  /*8e80*/  FMUL R17, R38.reuse, R21 ;  /* 0x0000001526117220 */ /* 0x040fe20000400000 */
[C---:B------:R-:W-:Y:S01]  /*8e90*/  FFMA R14, R41.reuse, R55, R14 ;  /* 0x00000037290e7223 */ /* 0x040fe2000000000e */
[----:B------:R-:W-:Y:S02]  /*8ea0*/  HADD2.F32 R60, -RZ, R65.H1_H1 ;  /* 0x30000041ff3c7230 */ /* 0x000fe40000004100 */
[C---:B------:R-:W-:Y:S01]  /*8eb0*/  FMUL R18, R38.reuse, R22 ;  /* 0x0000001626127220 */ /* 0x040fe20000400000 */
[C---:B------:R-:W-:Y:S01]  /*8ec0*/  FFMA R19, R41.reuse, R56, R19 ;  /* 0x0000003829137223 */ /* 0x040fe20000000013 */
        /* <DEDUP_REMOVED lines=13> */
[----:B------:R-:W-:Y:S01]  /*8fa0*/  FMUL R27, R38, R27 ;  /* 0x0000001b261b7220 */ /* 0x000fe20000400000 */
[----:B------:R-:W-:Y:S01]  /*8fb0*/  F2FP.F16.F32.PACK_AB R104, R10, R3 ;  /* 0x000000030a68723e */ /* 0x000fe200000000ff */
[----:B------:R-:W-:Y:S01]  /*8fc0*/  FFMA R20, R41, R61, R20 ;  /* 0x0000003d29147223 */ /* 0x000fe20000000014 */
[----:B------:R-:W-:Y:S01]  /*8fd0*/  F2FP.F16.F32.PACK_AB R105, R15, R11 ;  /* 0x0000000b0f69723e */ /* 0x000fe200000000ff */
[----:B------:R-:W-:Y:S01]  /*8fe0*/  HADD2.F32 R66, -RZ, R72.H1_H1 ;  /* 0x30000048ff427230 */ /* 0x000fe20000004100 */
[----:B------:R-:W-:Y:S01]  /*8ff0*/  F2FP.F16.F32.PACK_AB R106, R13, R12 ;  /* 0x0000000c0d6a723e */ /* 0x000fe200000000ff */
[C---:B------:R-:W-:Y:S01]  /*9000*/  FMUL R24, R38.reuse, R28 ;  /* 0x0000001c26187220 */ /* 0x040fe20000400000 */
[----:B------:R-:W-:Y:S01]  /*9010*/  F2FP.F16.F32.PACK_AB R107, R19, R14 ;  /* 0x0000000e136b723e */ /* 0x000fe200000000ff */
[C---:B------:R-:W-:Y:S01]  /*9020*/  FFMA R21, R41.reuse, R62, R21 ;  /* 0x0000003e29157223 */ /* 0x040fe20000000015 */
[--C-:B------:R-:W-:Y:S02]  /*9030*/  HADD2.F32 R67, -RZ, R73.reuse.H0_H0 ;  /* 0x20000049ff437230 */ /* 0x100fe40000004100 */
[C---:B------:R-:W-:Y:S01]  /*9040*/  FMUL R25, R38.reuse, R29 ;  /* 0x0000001d26197220 */ /* 0x040fe20000400000 */
[C---:B------:R-:W-:Y:S01]  /*9050*/  FFMA R22, R41.reuse, R63, R22 ;  /* 0x0000003f29167223 */ /* 0x040fe20000000016 */
[----:B------:R1:W-:Y:S01]  /*9060*/  STS.128 [R92+0x6010], R104 ;  /* 0x006010685c007388 */ /* 0x0003e20000000c00 */
        /* <DEDUP_REMOVED lines=48> */
.L_x_130:
[----:B------:R-:W-:Y:S05]  /*9370*/  BSYNC.RECONVERGENT B0 ;  /* 0x0000000000007941 */ /* 0x000fea0003800200 */
.L_x_129:
[----:B------:R-:W-:Y:S01]  /*9380*/  BAR.SYNC.DEFER_BLOCKING 0x1, 0x80 ;  /* 0x0042000000007b1d */ /* 0x000fe20000010000 */
[----:B------:R-:W-:Y:S01]  /*9390*/  UISETP.NE.AND UP0, UPT, UR52, -0x4, UPT ;  /* 0xfffffffc3400788c */ /* 0x000fe2000bf05270 */
[----:B------:R-:W-:Y:S08]  /*93a0*/  IADD3 R0, PT, PT, R36, 0x1, RZ ;  /* 0x0000000124007810 */ /* 0x000ff00007ffe0ff */
[----:B------:R-:W-:Y:S05]  /*93b0*/  BRA.U !UP0, `(.L_x_131) ;  /* 0x0000000108287547 */ /* 0x000fea000b800000 */
[----:B------:R-:W-:Y:S01]  /*93c0*/  ISETP.NE.AND P0, PT, R98, RZ, PT ;  /* 0x000000ff6200720c */ /* 0x000fe20003f05270 */
[----:B------:R-:W-:Y:S01]  /*93d0*/  IMAD.U32 R3, RZ, RZ, UR46 ;  /* 0x0000002eff037e24 */ /* 0x000fe2000f8e00ff */
[----:B------:R-:W-:Y:S01]  /*93e0*/  UIADD3 UR4, UPT, UPT, UR46, 0x1, URZ ;  /* 0x000000012e047890 */ /* 0x000fe2000fffe0ff */
[----:B------:R-:W-:Y:S03]  /*93f0*/  IMAD.U32 R2, RZ, RZ, UR47 ;  /* 0x0000002fff027e24 */ /* 0x000fe6000f8e00ff */
[----:B------:R-:W-:Y:S04]  /*9400*/  UISETP.NE.AND UP0, UPT, UR4, 0x4, UPT ;  /* 0x000000040400788c */ /* 0x000fe8000bf05270 */
[----:B------:R-:W-:Y:S03]  /*9410*/  USEL UR46, UR4, URZ, UP0 ;  /* 0x000000ff042e7287 */ /* 0x000fe60008000000 */
[----:B------:R-:W-:Y:S05]  /*9420*/  @P0 LEA R3, R3, UR44, 0x3 ;  /* 0x0000002c03030c11 */ /* 0x000fea000f8e18ff */
[----:B------:R-:W-:Y:S05]  /*9430*/  @P0 VIADD R3, R3, 0x50 ;  /* 0x0000005003030836 */ /* 0x000fea0000000000 */
[----:B------:R-:W-:Y:S04]  /*9440*/  @P0 PRMT R2, R2, 0x654, R3 ;  /* 0x0000065402020816 */ /* 0x000fe80000000003 */
[----:B------:R3:W-:Y:S03]  /*9450*/  @P0 SYNCS.ARRIVE.TRANS64.RED.A1T0 RZ, [R2+URZ], RZ ;  /* 0x000000ff02ff09a7 */ /* 0x0007e600081004ff */
.L_x_131:
[----:B------:R-:W-:Y:S01]  /*9460*/  R2UR UR4, R82 ;  /* 0x00000000520472ca */ /* 0x000fe200000e0000 */
[----:B------:R-:W-:Y:S01]  /*9470*/  UISETP.NE.AND UP0, UPT, UR62, URZ, UPT ;  /* 0x000000ff3e00728c */ /* 0x000fe2000bf05270 */
[----:B------:R-:W-:Y:S01]  /*9480*/  ISETP.NE.AND P0, PT, R86, 0x2, PT ;  /* 0x000000025600780c */ /* 0x000fe20003f05270 */
[----:B------:R-:W-:Y:S01]  /*9490*/  UIADD3 UR20, UPT, UPT, UR37, UR63, URZ ;  /* 0x0000003f25147290 */ /* 0x000fe2000fffe0ff */
[----:B------:R-:W-:Y:S01]  /*94a0*/  ISETP.NE.AND P1, PT, R0, 0x4, PT ;  /* 0x000000040000780c */ /* 0x000fe20003f25270 */
[----:B------:R-:W-:Y:S01]  /*94b0*/  UIADD3 UR52, UPT, UPT, UR52, 0x4, URZ ;  /* 0x0000000434347890 */ /* 0x000fe2000fffe0ff */
[----:B------:R-:W-:Y:S01]  /*94c0*/  SEL R3, RZ, 0x1, P0 ;  /* 0x00000001ff037807 */ /* 0x000fe20000000000 */
[----:B------:R-:W-:Y:S01]  /*94d0*/  UMOV UR36, UR61 ;  /* 0x0000003d00247c82 */ /* 0x000fe20008000000 */
[----:B---3--:R-:W-:Y:S02]  /*94e0*/  SEL R2, RZ, 0x1, P1 ;  /* 0x00000001ff027807 */ /* 0x008fe40000800000 */
[----:B------:R-:W-:Y:S02]  /*94f0*/  LOP3.LUT R88, R88, R3, RZ, 0x3c, !PT ;  /* 0x0000000358587212 */ /* 0x000fe400078e3cff */
[----:B------:R-:W-:Y:S01]  /*9500*/  LOP3.LUT R89, R89, R2, RZ, 0x3c, !PT ;  /* 0x0000000259597212 */ /* 0x000fe200078e3cff */
[----:B------:R-:W-:Y:S01]  /*9510*/  UIADD3 UR16, UPT, UPT, UR38, UR4, URZ ;  /* 0x0000000426107290 */ /* 0x000fe2000fffe0ff */
[----:B------:R-:W-:Y:S02]  /*9520*/  SEL R86, R86, RZ, P0 ;  /* 0x000000ff56567207 */ /* 0x000fe40000000000 */
[----:B------:R-:W-:Y:S01]  /*9530*/  SEL R36, R0, RZ, P1 ;  /* 0x000000ff00247207 */ /* 0x000fe20000800000 */
[----:B------:R-:W-:Y:S08]  /*9540*/  BRA.U UP0, `(.L_x_132) ;  /* 0xffffffbd00dc7547 */ /* 0x000ff0000b83ffff */
[----:B------:R-:W-:-:S13]  /*9550*/  R2UR UR4, R83 ;  /* 0x00000000530472ca */ /* 0x000fda00000e0000 */
[----:B------:R-:W-:-:S09]  /*9560*/  UISETP.NE.AND UP0, UPT, UR4, URZ, UPT ;  /* 0x000000ff0400728c */ /* 0x000fd2000bf05270 */
[----:B------:R-:W-:Y:S05]  /*9570*/  BRA.U !UP0, `(.L_x_133) ;  /* 0x0000000108487547 */ /* 0x000fea000b800000 */
[----:B------:R-:W3:Y:S02]  /*9580*/  LDCU.64 UR4, c[0x0][0x890] ;  /* 0x00011200ff0477ac */ /* 0x000ee40008000a00 */
[----:B---3--:R-:W-:-:S04]  /*9590*/  UISETP.NE.U32.AND UP0, UPT, UR4, URZ, UPT ;  /* 0x000000ff0400728c */ /* 0x008fc8000bf05070 */
[----:B------:R-:W-:-:S09]  /*95a0*/  UISETP.NE.AND.EX UP0, UPT, UR5, URZ, UPT, UP0 ;  /* 0x000000ff0500728c */ /* 0x000fd2000bf05300 */
[----:B------:R-:W-:Y:S05]  /*95b0*/  BRA.U UP0, `(.L_x_134) ;  /* 0x00000001000c7547 */ /* 0x000fea000b800000 */
[----:B------:R-:W-:-:S13]  /*95c0*/  FSETP.NEU.AND P0, PT, R41, RZ, PT ;  /* 0x000000ff2900720b */ /* 0x000fda0003f0d000 */
[----:B------:R-:W-:Y:S05]  /*95d0*/  @!P0 EXIT ;  /* 0x000000000000894d */ /* 0x000fea0003800000 */
[----:B------:R-:W-:Y:S05]  /*95e0*/  BRA `(.L_x_133) ;  /* 0x00000000002c7947 */ /* 0x000fea0003800000 */
.L_x_134:
[----:B------:R-:W-:Y:S01]  /*95f0*/  ISETP.NE.AND P0, PT, R85, RZ, PT ;  /* 0x000000ff5500720c */ /* 0x000fe20003f05270 */
[----:B------:R-:W-:-:S12]  /*9600*/  BSSY.RECONVERGENT B0, `(.L_x_133) ;  /* 0x0000009000007945 */ /* 0x000fd80003800200 */
[----:B------:R-:W-:Y:S05]  /*9610*/  @P0 BRA `(.L_x_135) ;  /* 0x0000000000140947 */ /* 0x000fea0003800000 */
[----:B------:R-:W3:Y:S02]  /*9620*/  LDCU.64 UR4, c[0x0][0x888] ;  /* 0x00011100ff0477ac */ /* 0x000ee40008000a00 */
[----:B---3--:R-:W-:-:S04]  /*9630*/  ISETP.NE.U32.AND P0, PT, RZ, UR4, PT ;  /* 0x00000004ff007c0c */ /* 0x008fc8000bf05070 */
[----:B------:R-:W-:-:S13]  /*9640*/  ISETP.NE.AND.EX P0, PT, RZ, UR5, PT, P0 ;  /* 0x00000005ff007c0c */ /* 0x000fda000bf05300 */
[----:B------:R-:W-:Y:S05]  /*9650*/  @!P0 EXIT ;  /* 0x000000000000894d */ /* 0x000fea0003800000 */
[----:B------:R-:W-:Y:S05]  /*9660*/  BRA `(.L_x_136) ;  /* 0x0000000000087947 */ /* 0x000fea0003800000 */
.L_x_135:
[----:B------:R-:W-:-:S13]  /*9670*/  FSETP.NEU.AND P0, PT, R41, RZ, PT ;  /* 0x000000ff2900720b */ /* 0x000fda0003f0d000 */
[----:B------:R-:W-:Y:S05]  /*9680*/  @!P0 EXIT ;  /* 0x000000000000894d */ /* 0x000fea0003800000 */
.L_x_136:
[----:B------:R-:W-:Y:S05]  /*9690*/  BSYNC.RECONVERGENT B0 ;  /* 0x0000000000007941 */ /* 0x000fea0003800200 */
.L_x_133:
[----:B------:R-:W-:Y:S01]  /*96a0*/  ULEA UR4, UR46, UR44, 0x3 ;  /* 0x0000002c2e047291 */ /* 0x000fe2000f8e18ff */
[----:B------:R-:W-:-:S04]  /*96b0*/  DEPBAR.LE SB0, 0x0 ;  /* 0x000080000000791a */ /* 0x000fc80000000000 */
[----:B------:R-:W-:-:S04]  /*96c0*/  UIADD3 UR4, UPT, UPT, UR4, 0x50, URZ ;  /* 0x0000005004047890 */ /* 0x000fc8000fffe0ff */
[----:B------:R-:W-:-:S09]  /*96d0*/  UPRMT UR4, UR47, 0x654, UR4 ;  /* 0x000006542f047896 */ /* 0x000fd20008000004 */
[----:B------:R-:W-:Y:S01]  /*96e0*/  SYNCS.ARRIVE.TRANS64.RED.A1T0 RZ, [UR4], RZ ;  /* 0x000000ffffff79a7 */ /* 0x000fe20008100404 */
[----:B------:R-:W-:Y:S05]  /*96f0*/  EXIT ;  /* 0x000000000000794d */ /* 0x000fea0003800000 */
.L_x_24:
[----:B--2---:R2:W3:Y:S02]  /*9700*/  SYNCS.PHASECHK.TRANS64.TRYWAIT P0, [R3+URZ+0xf0], R2 ;  /* 0x0000f002030075a7 */ /* 0x0044e400080011ff */
[----:B---3--:R-:W-:Y:S05]  /*9710*/  @!P0 NANOSLEEP.SYNCS 0x989680 ;  /* 0x009896800000895d */ /* 0x008fea0003900000 */
[----:B------:R-:W3:Y:S02]  /*9720*/  @!P0 SYNCS.PHASECHK.TRANS64 P0, [R3+URZ+0xf0], R2 ;  /* 0x0000f002030085a7 */ /* 0x000ee400080010ff */
[----:B---3--:R-:W-:Y:S05]  /*9730*/  @!P0 BRA `(.L_x_24) ;  /* 0xfffffffc00f08947 */ /* 0x008fea000383ffff */
[----:B------:R-:W-:Y:S05]  /*9740*/  BRA `(.L_x_137) ;  /* 0xffffff80006c7947 */ /* 0x000fea000383ffff */
.L_x_27:
[----:B-1----:R-:W-:-:S07]  /*9750*/  MOV R0, UR33 ;  /* 0x0000002100007c02 */ /* 0x002fce0008000f00 */
.L_x_138:
[----:B-1----:R1:W2:Y:S02]  /*9760*/  SYNCS.PHASECHK.TRANS64.TRYWAIT P0, [R0+URZ+0x18], R3 ;  /* 0x00001803000075a7 */ /* 0x0022a400080011ff */
[----:B--2---:R-:W-:Y:S05]  /*9770*/  @!P0 NANOSLEEP.SYNCS 0x989680 ;  /* 0x009896800000895d */ /* 0x004fea0003900000 */
[----:B------:R-:W2:Y:S02]  /*9780*/  @!P0 SYNCS.PHASECHK.TRANS64 P0, [R0+URZ+0x18], R3 ;  /* 0x00001803000085a7 */ /* 0x000ea400080010ff */
[----:B--2---:R-:W-:Y:S05]  /*9790*/  @!P0 BRA `(.L_x_138) ;  /* 0xfffffffc00f08947 */ /* 0x004fea000383ffff */
[----:B------:R-:W-:Y:S05]  /*97a0*/  BRA `(.L_x_26) ;  /* 0xffffff8000b47947 */ /* 0x000fea000383ffff */
.L_x_34:
[----:B-1----:R-:W-:-:S07]  /*97b0*/  MOV R0, UR33 ;  /* 0x0000002100007c02 */ /* 0x002fce0008000f00 */
.L_x_139:
[----:B-1----:R1:W2:Y:S02]  /*97c0*/  SYNCS.PHASECHK.TRANS64.TRYWAIT P0, [R0+URZ+0x18], R3 ;  /* 0x00001803000075a7 */ /* 0x0022a400080011ff */
[----:B--2---:R-:W-:Y:S05]  /*97d0*/  @!P0 NANOSLEEP.SYNCS 0x989680 ;  /* 0x009896800000895d */ /* 0x004fea0003900000 */
[----:B------:R-:W2:Y:S02]  /*97e0*/  @!P0 SYNCS.PHASECHK.TRANS64 P0, [R0+URZ+0x18], R3 ;  /* 0x00001803000085a7 */ /* 0x000ea400080010ff */
[----:B--2---:R-:W-:Y:S05]  /*97f0*/  @!P0 BRA `(.L_x_139) ;  /* 0xfffffffc00f08947 */ /* 0x004fea000383ffff */
[----:B------:R-:W-:Y:S05]  /*9800*/  BRA `(.L_x_33) ;  /* 0xffffff8400a87947 */ /* 0x000fea000383ffff */
.L_x_39:
[----:B-1----:R1:W2:Y:S02]  /*9810*/  SYNCS.PHASECHK.TRANS64.TRYWAIT P0, [R3+URZ+0x80], R0 ;  /* 0x00008000030075a7 */ /* 0x0022a400080011ff */
[----:B--2---:R-:W-:Y:S05]  /*9820*/  @!P0 NANOSLEEP.SYNCS 0x989680 ;  /* 0x009896800000895d */ /* 0x004fea0003900000 */
[----:B------:R-:W2:Y:S02]  /*9830*/  @!P0 SYNCS.PHASECHK.TRANS64 P0, [R3+URZ+0x80], R0 ;  /* 0x00008000030085a7 */ /* 0x000ea400080010ff */
[----:B--2---:R-:W-:Y:S05]  /*9840*/  @!P0 BRA `(.L_x_39) ;  /* 0xfffffffc00f08947 */ /* 0x004fea000383ffff */
[----:B------:R-:W-:Y:S05]  /*9850*/  BRA `(.L_x_140) ;  /* 0xffffff88007c7947 */ /* 0x000fea000383ffff */
.L_x_43:
[----:B-1----:R-:W-:-:S07]  /*9860*/  MOV R0, UR4 ;  /* 0x0000000400007c02 */ /* 0x002fce0008000f00 */
.L_x_141:
[----:B-1----:R1:W2:Y:S02]  /*9870*/  SYNCS.PHASECHK.TRANS64.TRYWAIT P0, [R0+URZ], R3 ;  /* 0x00000003000075a7 */ /* 0x0022a400080011ff */
[----:B--2---:R-:W-:Y:S05]  /*9880*/  @!P0 NANOSLEEP.SYNCS 0x989680 ;  /* 0x009896800000895d */ /* 0x004fea0003900000 */
[----:B------:R-:W2:Y:S02]  /*9890*/  @!P0 SYNCS.PHASECHK.TRANS64 P0, [R0+URZ], R3 ;  /* 0x00000003000085a7 */ /* 0x000ea400080010ff */
[----:B--2---:R-:W-:Y:S05]  /*98a0*/  @!P0 BRA `(.L_x_141) ;  /* 0xfffffffc00f08947 */ /* 0x004fea000383ffff */
[----:B------:R-:W-:Y:S05]  /*98b0*/  BRA `(.L_x_142) ;  /* 0xffffff9000247947 */ /* 0x000fea000383ffff */
.L_x_44:
[----:B------:R-:W-:-:S07]  /*98c0*/  MOV R0, UR5 ;  /* 0x0000000500007c02 */ /* 0x000fce0008000f00 */
.L_x_143:
[----:B-1----:R1:W2:Y:S02]  /*98d0*/  SYNCS.PHASECHK.TRANS64.TRYWAIT P0, [R0+URZ], R3 ;  /* 0x00000003000075a7 */ /* 0x0022a400080011ff */
[----:B--2---:R-:W-:Y:S05]  /*98e0*/  @!P0 NANOSLEEP.SYNCS 0x989680 ;  /* 0x009896800000895d */ /* 0x004fea0003900000 */
[----:B------:R-:W2:Y:S02]  /*98f0*/  @!P0 SYNCS.PHASECHK.TRANS64 P0, [R0+URZ], R3 ;  /* 0x00000003000085a7 */ /* 0x000ea400080010ff */
[----:B--2---:R-:W-:Y:S05]  /*9900*/  @!P0 BRA `(.L_x_143) ;  /* 0xfffffffc00f08947 */ /* 0x004fea000383ffff */
[----:B------:R-:W-:Y:S05]  /*9910*/  BRA `(.L_x_144) ;  /* 0xffffff9000307947 */ /* 0x000fea000383ffff */
.L_x_47:
[----:B-1----:R1:W2:Y:S02]  /*9920*/  SYNCS.PHASECHK.TRANS64.TRYWAIT P0, [R2+URZ+0xe0], R5 ;  /* 0x0000e005020075a7 */ /* 0x0022a400080011ff */
[----:B--2---:R-:W-:Y:S05]  /*9930*/  @!P0 NANOSLEEP.SYNCS 0x989680 ;  /* 0x009896800000895d */ /* 0x004fea0003900000 */
[----:B------:R-:W2:Y:S02]  /*9940*/  @!P0 SYNCS.PHASECHK.TRANS64 P0, [R2+URZ+0xe0], R5 ;  /* 0x0000e005020085a7 */ /* 0x000ea400080010ff */
[----:B--2---:R-:W-:Y:S05]  /*9950*/  @!P0 BRA `(.L_x_47) ;  /* 0xfffffffc00f08947 */ /* 0x004fea000383ffff */
[----:B------:R-:W-:Y:S05]  /*9960*/  BRA `(.L_x_145) ;  /* 0xffffff90008c7947 */ /* 0x000fea000383ffff */
.L_x_48:
[----:B------:R-:W-:-:S07]  /*9970*/  MOV R2, UR4 ;  /* 0x0000000400027c02 */ /* 0x000fce0008000f00 */
.L_x_146:
[----:B-1----:R1:W2:Y:S02]  /*9980*/  SYNCS.PHASECHK.TRANS64.TRYWAIT P0, [R2+URZ+0x90], R5 ;  /* 0x00009005020075a7 */ /* 0x0022a400080011ff */
[----:B--2---:R-:W-:Y:S05]  /*9990*/  @!P0 NANOSLEEP.SYNCS 0x989680 ;  /* 0x009896800000895d */ /* 0x004fea0003900000 */
[----:B------:R-:W2:Y:S02]  /*99a0*/  @!P0 SYNCS.PHASECHK.TRANS64 P0, [R2+URZ+0x90], R5 ;  /* 0x00009005020085a7 */ /* 0x000ea400080010ff */
[----:B--2---:R-:W-:Y:S05]  /*99b0*/  @!P0 BRA `(.L_x_146) ;  /* 0xfffffffc00f08947 */ /* 0x004fea000383ffff */
[----:B------:R-:W-:Y:S05]  /*99c0*/  BRA `(.L_x_147) ;  /* 0xffffff90009c7947 */ /* 0x000fea000383ffff */
.L_x_49:
[----:B-1----:R1:W2:Y:S02]  /*99d0*/  SYNCS.PHASECHK.TRANS64.TRYWAIT P1, [R2+URZ+0x80], R5 ;  /* 0x00008005020075a7 */ /* 0x0022a400080211ff */
[----:B--2---:R-:W-:Y:S05]  /*99e0*/  @!P1 NANOSLEEP.SYNCS 0x989680 ;  /* 0x009896800000995d */ /* 0x004fea0003900000 */
[----:B------:R-:W2:Y:S02]  /*99f0*/  @!P1 SYNCS.PHASECHK.TRANS64 P1, [R2+URZ+0x80], R5 ;  /* 0x00008005020095a7 */ /* 0x000ea400080210ff */
[----:B--2---:R-:W-:Y:S05]  /*9a00*/  @!P1 BRA `(.L_x_49) ;  /* 0xfffffffc00f09947 */ /* 0x004fea000383ffff */
[----:B------:R-:W-:Y:S05]  /*9a10*/  BRA `(.L_x_148) ;  /* 0xffffff9000cc7947 */ /* 0x000fea000383ffff */
.L_x_52:
[----:B------:R-:W-:-:S07]  /*9a20*/  MOV R0, UR4 ;  /* 0x0000000400007c02 */ /* 0x000fce0008000f00 */
.L_x_149:
[----:B-1----:R1:W2:Y:S02]  /*9a30*/  SYNCS.PHASECHK.TRANS64.TRYWAIT P0, [R0+URZ+0x90], R3 ;  /* 0x00009003000075a7 */ /* 0x0022a400080011ff */
[----:B--2---:R-:W-:Y:S05]  /*9a40*/  @!P0 NANOSLEEP.SYNCS 0x989680 ;  /* 0x009896800000895d */ /* 0x004fea0003900000 */
[----:B------:R-:W2:Y:S02]  /*9a50*/  @!P0 SYNCS.PHASECHK.TRANS64 P0, [R0+URZ+0x90], R3 ;  /* 0x00009003000085a7 */ /* 0x000ea400080010ff */
[----:B--2---:R-:W-:Y:S05]  /*9a60*/  @!P0 BRA `(.L_x_149) ;  /* 0xfffffffc00f08947 */ /* 0x004fea000383ffff */
[----:B------:R-:W-:Y:S05]  /*9a70*/  BRA `(.L_x_51) ;  /* 0xffffff9400207947 */ /* 0x000fea000383ffff */
.L_x_59:
[----:B-1----:R1:W2:Y:S02]  /*9a80*/  SYNCS.PHASECHK.TRANS64.TRYWAIT P1, [R0+URZ+0x80], R5 ;  /* 0x00008005000075a7 */ /* 0x0022a400080211ff */
[----:B--2---:R-:W-:Y:S05]  /*9a90*/  @!P1 NANOSLEEP.SYNCS 0x989680 ;  /* 0x009896800000995d */ /* 0x004fea0003900000 */
[----:B------:R-:W2:Y:S02]  /*9aa0*/  @!P1 SYNCS.PHASECHK.TRANS64 P1, [R0+URZ+0x80], R5 ;  /* 0x00008005000095a7 */ /* 0x000ea400080210ff */
[----:B--2---:R-:W-:Y:S05]  /*9ab0*/  @!P1 BRA `(.L_x_59) ;  /* 0xfffffffc00f09947 */ /* 0x004fea000383ffff */
[----:B------:R-:W-:Y:S05]  /*9ac0*/  BRA `(.L_x_150) ;  /* 0xffffff9800b47947 */ /* 0x000fea000383ffff */
.L_x_60:
[----:B------:R-:W-:-:S07]  /*9ad0*/  MOV R3, UR45 ;  /* 0x0000002d00037c02 */ /* 0x000fce0008000f00 */
.L_x_151:
[----:B-1----:R1:W2:Y:S02]  /*9ae0*/  SYNCS.PHASECHK.TRANS64.TRYWAIT P0, [R3+URZ+0xc0], R0 ;  /* 0x0000c000030075a7 */ /* 0x0022a400080011ff */
[----:B--2---:R-:W-:Y:S05]  /*9af0*/  @!P0 NANOSLEEP.SYNCS 0x989680 ;  /* 0x009896800000895d */ /* 0x004fea0003900000 */
[----:B------:R-:W2:Y:S02]  /*9b00*/  @!P0 SYNCS.PHASECHK.TRANS64 P0, [R3+URZ+0xc0], R0 ;  /* 0x0000c000030085a7 */ /* 0x000ea400080010ff */
[----:B--2---:R-:W-:Y:S05]  /*9b10*/  @!P0 BRA `(.L_x_151) ;  /* 0xfffffffc00f08947 */ /* 0x004fea000383ffff */
[----:B------:R-:W-:Y:S05]  /*9b20*/  BRA `(.L_x_152) ;  /* 0xffffff9800ec7947 */ /* 0x000fea000383ffff */
.L_x_63:
[----:B------:R-:W-:Y:S07]  /*9b30*/  MOV R0, UR7 ;  /* 0x0000000700007c02 */ /* 0x000fee0008000f00 */
.L_x_153:
[----:B-1----:R1:W2:Y:S02]  /*9b40*/  SYNCS.PHASECHK.TRANS64.TRYWAIT P0, [R0+URZ], R3 ;  /* 0x00000003000075a7 */ /* 0x0022a400080011ff */
[----:B--2---:R-:W-:Y:S05]  /*9b50*/  @!P0 NANOSLEEP.SYNCS 0x989680 ;  /* 0x009896800000895d */ /* 0x004fea0003900000 */
[----:B------:R-:W2:Y:S02]  /*9b60*/  @!P0 SYNCS.PHASECHK.TRANS64 P0, [R0+URZ], R3 ;  /* 0x00000003000085a7 */ /* 0x000ea400080010ff */
[----:B--2---:R-:W-:Y:S05]  /*9b70*/  @!P0 BRA `(.L_x_153) ;  /* 0xfffffffc00f08947 */ /* 0x004fea000383ffff */
[----:B------:R-:W-:Y:S05]  /*9b80*/  BRA `(.L_x_62) ;  /* 0xffffff9c00087947 */ /* 0x000fea000383ffff */
.L_x_66:
[----:B------:R-:W-:-:S07]  /*9b90*/  MOV R0, UR4 ;  /* 0x0000000400007c02 */ /* 0x000fce0008000f00 */
.L_x_154:
[----:B--2---:R2:W4:Y:S02]  /*9ba0*/  SYNCS.PHASECHK.TRANS64.TRYWAIT P0, [R0+URZ], R3 ;  /* 0x00000003000075a7 */ /* 0x00452400080011ff */
[----:B----4-:R-:W-:Y:S05]  /*9bb0*/  @!P0 NANOSLEEP.SYNCS 0x989680 ;  /* 0x009896800000895d */ /* 0x010fea0003900000 */
[----:B------:R-:W4:Y:S02]  /*9bc0*/  @!P0 SYNCS.PHASECHK.TRANS64 P0, [R0+URZ], R3 ;  /* 0x00000003000085a7 */ /* 0x000f2400080010ff */
[----:B----4-:R-:W-:Y:S05]  /*9bd0*/  @!P0 BRA `(.L_x_154) ;  /* 0xfffffffc00f08947 */ /* 0x010fea000383ffff */
[----:B------:R-:W-:Y:S05]  /*9be0*/  BRA `(.L_x_155) ;  /* 0xffffffa000347947 */ /* 0x000fea000383ffff */
.L_x_67:
[----:B------:R-:W-:-:S07]  /*9bf0*/  MOV R0, UR5 ;  /* 0x0000000500007c02 */ /* 0x000fce0008000f00 */
.L_x_156:
[----:B-1----:R1:W2:Y:S02]  /*9c00*/  SYNCS.PHASECHK.TRANS64.TRYWAIT P0, [R0+URZ], R3 ;  /* 0x00000003000075a7 */ /* 0x0022a400080011ff */
[----:B--2---:R-:W-:Y:S05]  /*9c10*/  @!P0 NANOSLEEP.SYNCS 0x989680 ;  /* 0x009896800000895d */ /* 0x004fea0003900000 */
[----:B------:R-:W2:Y:S02]  /*9c20*/  @!P0 SYNCS.PHASECHK.TRANS64 P0, [R0+URZ], R3 ;  /* 0x00000003000085a7 */ /* 0x000ea400080010ff */
[----:B--2---:R-:W-:Y:S05]  /*9c30*/  @!P0 BRA `(.L_x_156) ;  /* 0xfffffffc00f08947 */ /* 0x004fea000383ffff */
[----:B------:R-:W-:Y:S05]  /*9c40*/  BRA `(.L_x_157) ;  /* 0xffffffa000407947 */ /* 0x000fea000383ffff */
.L_x_68:
[----:B------:R-:W-:-:S07]  /*9c50*/  MOV R0, UR5 ;  /* 0x0000000500007c02 */ /* 0x000fce0008000f00 */
.L_x_158:
[----:B-1----:R1:W2:Y:S02]  /*9c60*/  SYNCS.PHASECHK.TRANS64.TRYWAIT P0, [R0+URZ], R3 ;  /* 0x00000003000075a7 */ /* 0x0022a400080011ff */
[----:B--2---:R-:W-:Y:S05]  /*9c70*/  @!P0 NANOSLEEP.SYNCS 0x989680 ;  /* 0x009896800000895d */ /* 0x004fea0003900000 */
[----:B------:R-:W2:Y:S02]  /*9c80*/  @!P0 SYNCS.PHASECHK.TRANS64 P0, [R0+URZ], R3 ;  /* 0x00000003000085a7 */ /* 0x000ea400080010ff */
[----:B--2---:R-:W-:Y:S05]  /*9c90*/  @!P0 BRA `(.L_x_158) ;  /* 0xfffffffc00f08947 */ /* 0x004fea000383ffff */
[----:B------:R-:W-:Y:S05]  /*9ca0*/  BRA `(.L_x_159) ;  /* 0xffffffa0004c7947 */ /* 0x000fea000383ffff */
.L_x_69:
[----:B------:R-:W-:-:S07]  /*9cb0*/  MOV R0, UR4 ;  /* 0x0000000400007c02 */ /* 0x000fce0008000f00 */
.L_x_160:
[----:B-1----:R1:W2:Y:S02]  /*9cc0*/  SYNCS.PHASECHK.TRANS64.TRYWAIT P0, [R0+URZ], R3 ;  /* 0x00000003000075a7 */ /* 0x0022a400080011ff */
[----:B--2---:R-:W-:Y:S05]  /*9cd0*/  @!P0 NANOSLEEP.SYNCS 0x989680 ;  /* 0x009896800000895d */ /* 0x004fea0003900000 */
[----:B------:R-:W2:Y:S02]  /*9ce0*/  @!P0 SYNCS.PHASECHK.TRANS64 P0, [R0+URZ], R3 ;  /* 0x00000003000085a7 */ /* 0x000ea400080010ff */
[----:B--2---:R-:W-:Y:S05]  /*9cf0*/  @!P0 BRA `(.L_x_160) ;  /* 0xfffffffc00f08947 */ /* 0x004fea000383ffff */
[----:B------:R-:W-:Y:S05]  /*9d00*/  BRA `(.L_x_161) ;  /* 0xffffffa000587947 */ /* 0x000fea000383ffff */
.L_x_74:
[----:B--2---:R2:W3:Y:S02]  /*9d10*/  SYNCS.PHASECHK.TRANS64.TRYWAIT P0, [R12+URZ+0x80], R9 ;  /* 0x000080090c0075a7 */ /* 0x0044e400080011ff */
[----:B---3--:R-:W-:Y:S05]  /*9d20*/  @!P0 NANOSLEEP.SYNCS 0x989680 ;  /* 0x009896800000895d */ /* 0x008fea0003900000 */
[----:B------:R-:W3:Y:S02]  /*9d30*/  @!P0 SYNCS.PHASECHK.TRANS64 P0, [R12+URZ+0x80], R9 ;  /* 0x000080090c0085a7 */ /* 0x000ee400080010ff */
[----:B---3--:R-:W-:Y:S05]  /*9d40*/  @!P0 BRA `(.L_x_74) ;  /* 0xfffffffc00f08947 */ /* 0x008fea000383ffff */
[----:B------:R-:W-:Y:S05]  /*9d50*/  BRA `(.L_x_162) ;  /* 0xffffffa400787947 */ /* 0x000fea000383ffff */
.L_x_77:
[----:B------:R-:W-:Y:S07]  /*9d60*/  MOV R0, UR21 ;  /* 0x0000001500007c02 */ /* 0x000fee0008000f00 */
.L_x_163:
[----:B--2---:R2:W3:Y:S02]  /*9d70*/  SYNCS.PHASECHK.TRANS64.TRYWAIT P2, [R0+URZ+0x78], R11 ;  /* 0x0000780b000075a7 */ /* 0x0044e400080411ff */
[----:B---3--:R-:W-:Y:S05]  /*9d80*/  @!P2 NANOSLEEP.SYNCS 0x989680 ;  /* 0x009896800000a95d */ /* 0x008fea0003900000 */
[----:B------:R-:W3:Y:S02]  /*9d90*/  @!P2 SYNCS.PHASECHK.TRANS64 P2, [R0+URZ+0x78], R11 ;  /* 0x0000780b0000a5a7 */ /* 0x000ee400080410ff */
[----:B---3--:R-:W-:Y:S05]  /*9da0*/  @!P2 BRA `(.L_x_163) ;  /* 0xfffffffc00f0a947 */ /* 0x008fea000383ffff */
[----:B------:R-:W-:Y:S05]  /*9db0*/  BRA `(.L_x_76) ;  /* 0xffffffa800e07947 */ /* 0x000fea000383ffff */
.L_x_80:
[----:B--2---:R-:W-:Y:S07]  /*9dc0*/  MOV R0, UR21 ;  /* 0x0000001500007c02 */ /* 0x004fee0008000f00 */
.L_x_164:
[----:B--2---:R2:W3:Y:S02]  /*9dd0*/  SYNCS.PHASECHK.TRANS64.TRYWAIT P0, [R0+URZ+0x50], R9 ;  /* 0x00005009000075a7 */ /* 0x0044e400080011ff */
[----:B---3--:R-:W-:Y:S05]  /*9de0*/  @!P0 NANOSLEEP.SYNCS 0x989680 ;  /* 0x009896800000895d */ /* 0x008fea0003900000 */
[----:B------:R-:W3:Y:S02]  /*9df0*/  @!P0 SYNCS.PHASECHK.TRANS64 P0, [R0+URZ+0x50], R9 ;  /* 0x00005009000085a7 */ /* 0x000ee400080010ff */
[----:B---3--:R-:W-:Y:S05]  /*9e00*/  @!P0 BRA `(.L_x_164) ;  /* 0xfffffffc00f08947 */ /* 0x008fea000383ffff */
[----:B------:R-:W-:Y:S05]  /*9e10*/  BRA `(.L_x_165) ;  /* 0xffffffac003c7947 */ /* 0x000fea000383ffff */
.L_x_81:
[----:B------:R-:W-:Y:S07]  /*9e20*/  MOV R0, UR21 ;  /* 0x0000001500007c02 */ /* 0x000fee0008000f00 */
.L_x_166:
[----:B--2---:R2:W3:Y:S02]  /*9e30*/  SYNCS.PHASECHK.TRANS64.TRYWAIT P0, [R0+URZ+0x58], R9 ;  /* 0x00005809000075a7 */ /* 0x0044e400080011ff */
[----:B---3--:R-:W-:Y:S05]  /*9e40*/  @!P0 NANOSLEEP.SYNCS 0x989680 ;  /* 0x009896800000895d */ /* 0x008fea0003900000 */
[----:B------:R-:W3:Y:S02]  /*9e50*/  @!P0 SYNCS.PHASECHK.TRANS64 P0, [R0+URZ+0x58], R9 ;  /* 0x00005809000085a7 */ /* 0x000ee400080010ff */
[----:B---3--:R-:W-:Y:S05]  /*9e60*/  @!P0 BRA `(.L_x_166) ;  /* 0xfffffffc00f08947 */ /* 0x008fea000383ffff */
[----:B------:R-:W-:Y:S05]  /*9e70*/  BRA `(.L_x_167) ;  /* 0xffffffac00787947 */ /* 0x000fea000383ffff */
.L_x_82:
[----:B------:R-:W-:Y:S07]  /*9e80*/  MOV R0, UR21 ;  /* 0x0000001500007c02 */ /* 0x000fee0008000f00 */
.L_x_168:
[----:B--2---:R2:W3:Y:S02]  /*9e90*/  SYNCS.PHASECHK.TRANS64.TRYWAIT P0, [R0+URZ+0x60], R9 ;  /* 0x00006009000075a7 */ /* 0x0044e400080011ff */
[----:B---3--:R-:W-:Y:S05]  /*9ea0*/  @!P0 NANOSLEEP.SYNCS 0x989680 ;  /* 0x009896800000895d */ /* 0x008fea0003900000 */
[----:B------:R-:W3:Y:S02]  /*9eb0*/  @!P0 SYNCS.PHASECHK.TRANS64 P0, [R0+URZ+0x60], R9 ;  /* 0x00006009000085a7 */ /* 0x000ee400080010ff */
[----:B---3--:R-:W-:Y:S05]  /*9ec0*/  @!P0 BRA `(.L_x_168) ;  /* 0xfffffffc00f08947 */ /* 0x008fea000383ffff */
[----:B------:R-:W-:Y:S05]  /*9ed0*/  BRA `(.L_x_169) ;  /* 0xffffffac00c07947 */ /* 0x000fea000383ffff */
.L_x_83:
[----:B------:R-:W-:Y:S07]  /*9ee0*/  MOV R0, UR21 ;  /* 0x0000001500007c02 */ /* 0x000fee0008000f00 */
.L_x_170:
[----:B--2---:R2:W3:Y:S02]  /*9ef0*/  SYNCS.PHASECHK.TRANS64.TRYWAIT P0, [R0+URZ+0x68], R9 ;  /* 0x00006809000075a7 */ /* 0x0044e400080011ff */
[----:B---3--:R-:W-:Y:S05]  /*9f00*/  @!P0 NANOSLEEP.SYNCS 0x989680 ;  /* 0x009896800000895d */ /* 0x008fea0003900000 */
[----:B------:R-:W3:Y:S02]  /*9f10*/  @!P0 SYNCS.PHASECHK.TRANS64 P0, [R0+URZ+0x68], R9 ;  /* 0x00006809000085a7 */ /* 0x000ee400080010ff */
[----:B---3--:R-:W-:Y:S05]  /*9f20*/  @!P0 BRA `(.L_x_170) ;  /* 0xfffffffc00f08947 */ /* 0x008fea000383ffff */
[----:B------:R-:W-:Y:S05]  /*9f30*/  BRA `(.L_x_171) ;  /* 0xffffffb000047947 */ /* 0x000fea000383ffff */
.L_x_85:
[----:B------:R-:W-:-:S07]  /*9f40*/  MOV R0, UR21 ;  /* 0x0000001500007c02 */ /* 0x000fce0008000f00 */
.L_x_172:
[----:B---3--:R3:W4:Y:S02]  /*9f50*/  SYNCS.PHASECHK.TRANS64.TRYWAIT P0, [R0+URZ+0x50], R3 ;  /* 0x00005003000075a7 */ /* 0x00872400080011ff */
[----:B----4-:R-:W-:Y:S05]  /*9f60*/  @!P0 NANOSLEEP.SYNCS 0x989680 ;  /* 0x009896800000895d */ /* 0x010fea0003900000 */
[----:B------:R-:W4:Y:S02]  /*9f70*/  @!P0 SYNCS.PHASECHK.TRANS64 P0, [R0+URZ+0x50], R3 ;  /* 0x00005003000085a7 */ /* 0x000f2400080010ff */
[----:B----4-:R-:W-:Y:S05]  /*9f80*/  @!P0 BRA `(.L_x_172) ;  /* 0xfffffffc00f08947 */ /* 0x010fea000383ffff */
[----:B------:R-:W-:Y:S05]  /*9f90*/  BRA `(.L_x_173) ;  /* 0xffffffb000787947 */ /* 0x000fea000383ffff */
.L_x_86:
[----:B---3--:R-:W-:-:S07]  /*9fa0*/  MOV R0, UR21 ;  /* 0x0000001500007c02 */ /* 0x008fce0008000f00 */
.L_x_174:
[----:B---3--:R3:W4:Y:S02]  /*9fb0*/  SYNCS.PHASECHK.TRANS64.TRYWAIT P0, [R0+URZ+0x58], R3 ;  /* 0x00005803000075a7 */ /* 0x00872400080011ff */
[----:B----4-:R-:W-:Y:S05]  /*9fc0*/  @!P0 NANOSLEEP.SYNCS 0x989680 ;  /* 0x009896800000895d */ /* 0x010fea0003900000 */
[----:B------:R-:W4:Y:S02]  /*9fd0*/  @!P0 SYNCS.PHASECHK.TRANS64 P0, [R0+URZ+0x58], R3 ;  /* 0x00005803000085a7 */ /* 0x000f2400080010ff */
[----:B----4-:R-:W-:Y:S05]  /*9fe0*/  @!P0 BRA `(.L_x_174) ;  /* 0xfffffffc00f08947 */ /* 0x010fea000383ffff */
[----:B------:R-:W-:Y:S05]  /*9ff0*/  BRA `(.L_x_175) ;  /* 0xffffffb000687947 */ /* 0x000fea000383ffff */
.L_x_87:
[----:B---3--:R-:W-:-:S07]  /*a000*/  MOV R0, UR21 ;  /* 0x0000001500007c02 */ /* 0x008fce0008000f00 */
.L_x_176:
[----:B---3--:R3:W4:Y:S02]  /*a010*/  SYNCS.PHASECHK.TRANS64.TRYWAIT P0, [R0+URZ+0x60], R3 ;  /* 0x00006003000075a7 */ /* 0x00872400080011ff */
[----:B----4-:R-:W-:Y:S05]  /*a020*/  @!P0 NANOSLEEP.SYNCS 0x989680 ;  /* 0x009896800000895d */ /* 0x010fea0003900000 */
[----:B------:R-:W4:Y:S02]  /*a030*/  @!P0 SYNCS.PHASECHK.TRANS64 P0, [R0+URZ+0x60], R3 ;  /* 0x00006003000085a7 */ /* 0x000f2400080010ff */
[----:B----4-:R-:W-:Y:S05]  /*a040*/  @!P0 BRA `(.L_x_176) ;  /* 0xfffffffc00f08947 */ /* 0x010fea000383ffff */
[----:B------:R-:W-:Y:S05]  /*a050*/  BRA `(.L_x_177) ;  /* 0xffffffb000587947 */ /* 0x000fea000383ffff */
.L_x_89:
[----:B-1----:R1:W2:Y:S02]  /*a060*/  SYNCS.PHASECHK.TRANS64.TRYWAIT P0, [R3+URZ+0x80], R0 ;  /* 0x00008000030075a7 */ /* 0x0022a400080011ff */
[----:B--2---:R-:W-:Y:S05]  /*a070*/  @!P0 NANOSLEEP.SYNCS 0x989680 ;  /* 0x009896800000895d */ /* 0x004fea0003900000 */
[----:B------:R-:W2:Y:S02]  /*a080*/  @!P0 SYNCS.PHASECHK.TRANS64 P0, [R3+URZ+0x80], R0 ;  /* 0x00008000030085a7 */ /* 0x000ea400080010ff */
[----:B--2---:R-:W-:Y:S05]  /*a090*/  @!P0 BRA `(.L_x_89) ;  /* 0xfffffffc00f08947 */ /* 0x004fea000383ffff */
[----:B------:R-:W-:Y:S05]  /*a0a0*/  BRA `(.L_x_178) ;  /* 0xffffffb400187947 */ /* 0x000fea000383ffff */
.L_x_100:
[----:B-1----:R-:W-:Y:S04]  /*a0b0*/  MOV R2, UR44 ;  /* 0x0000002c00027c02 */ /* 0x002fe80008000f00 */
[----:B------:R1:W2:Y:S03]  /*a0c0*/  SYNCS.PHASECHK.TRANS64.TRYWAIT P1, [R2+URZ+0x30], R3 ;  /* 0x00003003020075a7 */ /* 0x0002a600080211ff */
[----:B--2---:R-:W-:Y:S05]  /*a0d0*/  @!P1 NANOSLEEP.SYNCS 0x989680 ;  /* 0x009896800000995d */ /* 0x004fea0003900000 */
[----:B------:R-:W2:Y:S02]  /*a0e0*/  @!P1 SYNCS.PHASECHK.TRANS64 P1, [R2+URZ+0x30], R3 ;  /* 0x00003003020095a7 */ /* 0x000ea400080210ff */
[----:B--2---:R-:W-:Y:S05]  /*a0f0*/  @!P1 BRA `(.L_x_100) ;  /* 0xfffffffc00ec9947 */ /* 0x004fea000383ffff */
[----:B------:R-:W-:Y:S05]  /*a100*/  BRA `(.L_x_99) ;  /* 0xffffffc000887947 */ /* 0x000fea000383ffff */
.L_x_102:
[----:B-1----:R1:W4:Y:S02]  /*a110*/  SYNCS.PHASECHK.TRANS64.TRYWAIT P0, [R99+URZ+0xa0], R0 ;  /* 0x0000a000630075a7 */ /* 0x00232400080011ff */
[----:B----4-:R-:W-:Y:S05]  /*a120*/  @!P0 NANOSLEEP.SYNCS 0x989680 ;  /* 0x009896800000895d */ /* 0x010fea0003900000 */
[----:B------:R-:W4:Y:S02]  /*a130*/  @!P0 SYNCS.PHASECHK.TRANS64 P0, [R99+URZ+0xa0], R0 ;  /* 0x0000a000630085a7 */ /* 0x000f2400080010ff */
[----:B----4-:R-:W-:Y:S05]  /*a140*/  @!P0 BRA `(.L_x_102) ;  /* 0xfffffffc00f08947 */ /* 0x010fea000383ffff */
[----:B------:R-:W-:Y:S05]  /*a150*/  BRA `(.L_x_101) ;  /* 0xffffffc000b07947 */ /* 0x000fea000383ffff */
.L_x_111:
[----:B---3--:R3:W4:Y:S02]  /*a160*/  SYNCS.PHASECHK.TRANS64.TRYWAIT P0, [R3+URZ+0x30], R0 ;  /* 0x00003000030075a7 */ /* 0x00872400080011ff */
[----:B----4-:R-:W-:Y:S05]  /*a170*/  @!P0 NANOSLEEP.SYNCS 0x989680 ;  /* 0x009896800000895d */ /* 0x010fea0003900000 */
[----:B------:R-:W4:Y:S02]  /*a180*/  @!P0 SYNCS.PHASECHK.TRANS64 P0, [R3+URZ+0x30], R0 ;  /* 0x00003000030085a7 */ /* 0x000f2400080010ff */
[----:B----4-:R-:W-:Y:S05]  /*a190*/  @!P0 BRA `(.L_x_111) ;  /* 0xfffffffc00f08947 */ /* 0x010fea000383ffff */
[----:B------:R-:W-:Y:S05]  /*a1a0*/  BRA `(.L_x_110) ;  /* 0xffffffcc008c7947 */ /* 0x000fea000383ffff */
.L_x_119:
[----:B---3--:R3:W4:Y:S02]  /*a1b0*/  SYNCS.PHASECHK.TRANS64.TRYWAIT P0, [R62+URZ+0x30], R5 ;  /* 0x000030053e0075a7 */ /* 0x00872400080011ff */
[----:B----4-:R-:W-:Y:S05]  /*a1c0*/  @!P0 NANOSLEEP.SYNCS 0x989680 ;  /* 0x009896800000895d */ /* 0x010fea0003900000 */
[----:B------:R-:W4:Y:S02]  /*a1d0*/  @!P0 SYNCS.PHASECHK.TRANS64 P0, [R62+URZ+0x30], R5 ;  /* 0x000030053e0085a7 */ /* 0x000f2400080010ff */
[----:B----4-:R-:W-:Y:S05]  /*a1e0*/  @!P0 BRA `(.L_x_119) ;  /* 0xfffffffc00f08947 */ /* 0x010fea000383ffff */
[----:B------:R-:W-:Y:S05]  /*a1f0*/  BRA `(.L_x_118) ;  /* 0xffffffd800907947 */ /* 0x000fea000383ffff */
.L_x_127:
[----:B---3--:R3:W4:Y:S02]  /*a200*/  SYNCS.PHASECHK.TRANS64.TRYWAIT P0, [R62+URZ+0x30], R5 ;  /* 0x000030053e0075a7 */ /* 0x00872400080011ff */
[----:B----4-:R-:W-:Y:S05]  /*a210*/  @!P0 NANOSLEEP.SYNCS 0x989680 ;  /* 0x009896800000895d */ /* 0x010fea0003900000 */
[----:B------:R-:W4:Y:S02]  /*a220*/  @!P0 SYNCS.PHASECHK.TRANS64 P0, [R62+URZ+0x30], R5 ;  /* 0x000030053e0085a7 */ /* 0x000f2400080010ff */
[----:B----4-:R-:W-:Y:S05]  /*a230*/  @!P0 BRA `(.L_x_127) ;  /* 0xfffffffc00f08947 */ /* 0x010fea000383ffff */
[----:B------:R-:W-:Y:S05]  /*a240*/  BRA `(.L_x_126) ;  /* 0xffffffe400947947 */ /* 0x000fea000383ffff */
        .weak           $__internal_0_$__cuda_sm10x_tcgen05_guardrail_trap_col_being_dealloced_not_returned_by_alloc
        .type           $__internal_0_$__cuda_sm10x_tcgen05_guardrail_trap_col_being_dealloced_not_returned_by_alloc,@function
        .size           $__internal_0_$__cuda_sm10x_tcgen05_guardrail_trap_col_being_dealloced_not_returned_by_alloc,($__internal_1_$__cuda_sm10x_tcgen05_guardrail_trap_phase_invalid_during_alloc - $__internal_0_$__cuda_sm10x_tcgen05_guardrail_trap_col_being_dealloced_not_returned_by_alloc)
$__internal_0_$__cuda_sm10x_tcgen05_guardrail_trap_col_being_dealloced_not_returned_by_alloc:
[----:B------:R-:W-:Y:S05]  /*a250*/  BPT.TRAP 0x1 ;  /* 0x000000040000795c */ /* 0x000fea0000300000 */
[----:B------:R-:W-:-:S04]  /*a260*/  HFMA2 R3, -RZ, RZ, 0, 0 ;  /* 0x00000000ff037431 */ /* 0x000fc800000001ff */
[----:B------:R-:W-:Y:S05]  /*a270*/  RET.REL.NODEC R2 `(_ZN7cutlass13device_kernelINS_4gemm6kernel13GemmUniversalIN4cute5tupleIJiiiiEEENS1_10collective13CollectiveMmaINS1_35MainloopSm100TmaUmmaWarpSpecializedILi3ELi2ELi4ENS5_IJNS4_1CILi1EEENSA_ILi4EEESB_EEEEENS5_IJNSA_ILi128EEESF_SF_EEENS_6half_tENS5_IJlSB_lEEESH_SI_NS4_8TiledMMAINS4_8MMA_AtomIJNS4_20SM100_MMA_F16BF16_SSISH_SH_fLi128ELi128ELNS4_4UMMA5MajorE0ELSN_0ELNSM_7ScaleInE0ELSO_0EEEEEENS4_6LayoutINS5_IJSB_SB_SB_EEENS5_IJNSA_ILi0EEEST_ST_EEEEENS5_IJNS4_10UnderscoreESW_SW_EEEEENS4_23SM90_TMA_LOAD_MULTICASTENS4_14ComposedLayoutINS4_7SwizzleILi3ELi4ELi3EEENS4_18smem_ptr_flag_bitsILi16EEENSR_INS5_IJNSA_ILi8EEENSA_ILi64EEEEEENS5_IJS16_SB_EEEEEEEvNS4_8identityENS4_13SM90_TMA_LOADES1A_vS1B_EENS_8epilogue10collective18CollectiveEpilogueINS1E_23Sm100TmaWarpSpecializedILi4ELi2ELi32ELb1ELb0EEEJSG_NS5_IJNSR_ISF_SB_EENSR_INSA_ILi32EEESB_EEEEESH_SI_SH_SI_NS1E_6fusion15FusionCallbacksIS1I_NS1N_17LinearCombinationISH_fSH_fLNS_15FloatRoundStyleE2EEESG_S1M_JEEENS4_5SM1004TMEM4LOAD26SM100_TMEM_LOAD_32dp32b32xES1C_NS10_INS11_ILi2ELi4ELi3EEES14_NSR_INS5_IJS15_S1K_EEENS5_IJS1K_SB_EEEEEEENS4_39AutoVectorizingCopyWithAssumedAlignmentILi128EEENS4_14SM90_TMA_STOREES21_S23_S23_EEEvvEEEEvNT_6ParamsE) ;  /* 0xffffff5c02607950 */ /* 0x000fea0003c3ffff */
        .weak           $__internal_1_$__cuda_sm10x_tcgen05_guardrail_trap_phase_invalid_during_alloc
        .type           $__internal_1_$__cuda_sm10x_tcgen05_guardrail_trap_phase_invalid_during_alloc,@function
        .size           $__internal_1_$__cuda_sm10x_tcgen05_guardrail_trap_phase_invalid_during_alloc,($__internal_2_$__cuda_sm10x_tcgen05_guardrail_trap_unallocated_columns_being_dealloced - $__internal_1_$__cuda_sm10x_tcgen05_guardrail_trap_phase_invalid_during_alloc)
$__internal_1_$__cuda_sm10x_tcgen05_guardrail_trap_phase_invalid_during_alloc:
[----:B------:R-:W-:Y:S05]  /*a280*/  BPT.TRAP 0x1 ;  /* 0x000000040000795c */ /* 0x000fea0000300000 */
[----:B------:R-:W-:-:S04]  /*a290*/  MOV R5, 0x0 ;  /* 0x0000000000057802 */ /* 0x000fc80000000f00 */
[----:B------:R-:W-:Y:S05]  /*a2a0*/  RET.REL.NODEC R4 `(_ZN7cutlass13device_kernelINS_4gemm6kernel13GemmUniversalIN4cute5tupleIJiiiiEEENS1_10collective13CollectiveMmaINS1_35MainloopSm100TmaUmmaWarpSpecializedILi3ELi2ELi4ENS5_IJNS4_1CILi1EEENSA_ILi4EEESB_EEEEENS5_IJNSA_ILi128EEESF_SF_EEENS_6half_tENS5_IJlSB_lEEESH_SI_NS4_8TiledMMAINS4_8MMA_AtomIJNS4_20SM100_MMA_F16BF16_SSISH_SH_fLi128ELi128ELNS4_4UMMA5MajorE0ELSN_0ELNSM_7ScaleInE0ELSO_0EEEEEENS4_6LayoutINS5_IJSB_SB_SB_EEENS5_IJNSA_ILi0EEEST_ST_EEEEENS5_IJNS4_10UnderscoreESW_SW_EEEEENS4_23SM90_TMA_LOAD_MULTICASTENS4_14ComposedLayoutINS4_7SwizzleILi3ELi4ELi3EEENS4_18smem_ptr_flag_bitsILi16EEENSR_INS5_IJNSA_ILi8EEENSA_ILi64EEEEEENS5_IJS16_SB_EEEEEEEvNS4_8identityENS4_13SM90_TMA_LOADES1A_vS1B_EENS_8epilogue10collective18CollectiveEpilogueINS1E_23Sm100TmaWarpSpecializedILi4ELi2ELi32ELb1ELb0EEEJSG_NS5_IJNSR_ISF_SB_EENSR_INSA_ILi32EEESB_EEEEESH_SI_SH_SI_NS1E_6fusion15FusionCallbacksIS1I_NS1N_17LinearCombinationISH_fSH_fLNS_15FloatRoundStyleE2EEESG_S1M_JEEENS4_5SM1004TMEM4LOAD26SM100_TMEM_LOAD_32dp32b32xES1C_NS10_INS11_ILi2ELi4ELi3EEES14_NSR_INS5_IJS15_S1K_EEENS5_IJS1K_SB_EEEEEEENS4_39AutoVectorizingCopyWithAssumedAlignmentILi128EEENS4_14SM90_TMA_STOREES21_S23_S23_EEEvvEEEEvNT_6ParamsE) ;  /* 0xffffff5c04547950 */ /* 0x000fea0003c3ffff */
        .weak           $__internal_2_$__cuda_sm10x_tcgen05_guardrail_trap_unallocated_columns_being_dealloced
        .type           $__internal_2_$__cuda_sm10x_tcgen05_guardrail_trap_unallocated_columns_being_dealloced,@function
        .size           $__internal_2_$__cuda_sm10x_tcgen05_guardrail_trap_unallocated_columns_being_dealloced,(.L_x_180 - $__internal_2_$__cuda_sm10x_tcgen05_guardrail_trap_unallocated_columns_being_dealloced)
$__internal_2_$__cuda_sm10x_tcgen05_guardrail_trap_unallocated_columns_being_dealloced:
[----:B------:R-:W-:Y:S05]  /*a2b0*/  BPT.TRAP 0x1 ;  /* 0x000000040000795c */ /* 0x000fea0000300000 */
[----:B------:R-:W-:-:S04]  /*a2c0*/  HFMA2 R3, -RZ, RZ, 0, 0 ;  /* 0x00000000ff037431 */ /* 0x000fc800000001ff */
[----:B------:R-:W-:Y:S05]  /*a2d0*/  RET.REL.NODEC R2 `(_ZN7cutlass13device_kernelINS_4gemm6kernel13GemmUniversalIN4cute5tupleIJiiiiEEENS1_10collective13CollectiveMmaINS1_35MainloopSm100TmaUmmaWarpSpecializedILi3ELi2ELi4ENS5_IJNS4_1CILi1EEENSA_ILi4EEESB_EEEEENS5_IJNSA_ILi128EEESF_SF_EEENS_6half_tENS5_IJlSB_lEEESH_SI_NS4_8TiledMMAINS4_8MMA_AtomIJNS4_20SM100_MMA_F16BF16_SSISH_SH_fLi128ELi128ELNS4_4UMMA5MajorE0ELSN_0ELNSM_7ScaleInE0ELSO_0EEEEEENS4_6LayoutINS5_IJSB_SB_SB_EEENS5_IJNSA_ILi0EEEST_ST_EEEEENS5_IJNS4_10UnderscoreESW_SW_EEEEENS4_23SM90_TMA_LOAD_MULTICASTENS4_14ComposedLayoutINS4_7SwizzleILi3ELi4ELi3EEENS4_18smem_ptr_flag_bitsILi16EEENSR_INS5_IJNSA_ILi8EEENSA_ILi64EEEEEENS5_IJS16_SB_EEEEEEEvNS4_8identityENS4_13SM90_TMA_LOADES1A_vS1B_EENS_8epilogue10collective18CollectiveEpilogueINS1E_23Sm100TmaWarpSpecializedILi4ELi2ELi32ELb1ELb0EEEJSG_NS5_IJNSR_ISF_SB_EENSR_INSA_ILi32EEESB_EEEEESH_SI_SH_SI_NS1E_6fusion15FusionCallbacksIS1I_NS1N_17LinearCombinationISH_fSH_fLNS_15FloatRoundStyleE2EEESG_S1M_JEEENS4_5SM1004TMEM4LOAD26SM100_TMEM_LOAD_32dp32b32xES1C_NS10_INS11_ILi2ELi4ELi3EEES14_NSR_INS5_IJS15_S1K_EEENS5_IJS1K_SB_EEEEEEENS4_39AutoVectorizingCopyWithAssumedAlignmentILi128EEENS4_14SM90_TMA_STOREES21_S23_S23_EEEvvEEEEvNT_6ParamsE) ;  /* 0xffffff5c02487950 */ /* 0x000fea0003c3ffff */
.L_x_179:
[----:B------:R-:W-:-:S00]  /*a2e0*/  BRA `(.L_x_179) ;  /* 0xfffffffc00fc7947 */ /* 0x000fc0000383ffff */
[----:B------:R-:W-:-:S00]  /*a2f0*/  NOP ;  /* 0x0000000000007918 */ /* 0x000fc00000000000 */
        /* <DEDUP_REMOVED lines=8> */
.L_x_180:


//--------------------- .nv.global.init           --------------------------
	.section	.nv.global.init,"aw",@progbits
.nv.global.init:
	.type		$str$27,@object
	.size		$str$27,($str$28 - $str$27)
$str$27:
        /*0000*/ 	.byte	0x28, 0x61, 0x64, 0x64, 0x72, 0x65, 0x73, 0x73, 0x20, 0x26, 0x20, 0x6d, 0x61, 0x73, 0x6b, 0x29
        /*0010*/ 	.byte	0x20, 0x3d, 0x3d, 0x20, 0x30, 0x00
	.type		$str$28,@object
	.size		$str$28,($str$26 - $str$28)
$str$28:
        /*0016*/ 	.byte	0x2f, 0x74, 0x6d, 0x70, 0x2f, 0x63, 0x75, 0x74, 0x6c, 0x61, 0x73, 0x73, 0x5f, 0x73, 0x77, 0x65
        /*0026*/ 	.byte	0x65, 0x70, 0x5f, 0x73, 0x72, 0x63, 0x2f, 0x69, 0x6e, 0x63, 0x6c, 0x75, 0x64, 0x65, 0x2f, 0x63
        /*0036*/ 	.byte	0x75, 0x74, 0x65, 0x2f, 0x70, 0x6f, 0x69, 0x6e, 0x74, 0x65, 0x72, 0x5f, 0x66, 0x6c, 0x61, 0x67
        /*0046*/ 	.byte	0x67, 0x65, 0x64, 0x2e, 0x68, 0x70, 0x70, 0x00
	.type		$str$26,@object
	.size		$str$26,($str$25 - $str$26)
$str$26:
        /*004e*/ 	.byte	0x2f, 0x74, 0x6d, 0x70, 0x2f, 0x63, 0x75, 0x74, 0x6c, 0x61, 0x73, 0x73, 0x5f, 0x73, 0x77, 0x65
        /*005e*/ 	.byte	0x65, 0x70, 0x5f, 0x73, 0x72, 0x63, 0x2f, 0x69, 0x6e, 0x63, 0x6c, 0x75, 0x64, 0x65, 0x2f, 0x63
        /*006e*/ 	.byte	0x75, 0x74, 0x65, 0x2f, 0x61, 0x74, 0x6f, 0x6d, 0x2f, 0x63, 0x6f, 0x70, 0x79, 0x5f, 0x74, 0x72
        /*007e*/ 	.byte	0x61, 0x69, 0x74, 0x73, 0x5f, 0x73, 0x6d, 0x31, 0x30, 0x30, 0x2e, 0x68, 0x70, 0x70, 0x00
	.type		$str$25,@object
	.size		$str$25,(__unnamed_1 - $str$25)
$str$25:
        /*008d*/ 	.byte	0x28, 0x28, 0x75, 0x69, 0x6e, 0x74, 0x33, 0x32, 0x5f, 0x74, 0x28, 0x74, 0x68, 0x72, 0x65, 0x61
        /*009d*/ 	.byte	0x64, 0x49, 0x64, 0x78, 0x2e, 0x78, 0x29, 0x20, 0x2f, 0x20, 0x33, 0x32, 0x29, 0x20, 0x25, 0x20
        /*00ad*/ 	.byte	0x34, 0x29, 0x20, 0x3d, 0x3d, 0x20, 0x28, 0x28, 0x28, 0x74, 0x6d, 0x65, 0x6d, 0x5f, 0x61, 0x64
        /*00bd*/ 	.byte	0x64, 0x72, 0x20, 0x3e, 0x3e, 0x20, 0x31, 0x36, 0x29, 0x20, 0x2f, 0x20, 0x33, 0x32, 0x29, 0x20
        /*00cd*/ 	.byte	0x25, 0x20, 0x34, 0x29, 0x00
	.type		__unnamed_1,@object
	.size		__unnamed_1,(__unnamed_2 - __unnamed_1)
__unnamed_1:
        /*00d2*/ 	.byte	0x61, 0x75, 0x74, 0x6f, 0x20, 0x63, 0x75, 0x74, 0x65, 0x3a, 0x3a, 0x61, 0x73, 0x5f, 0x70, 0x6f
        /* <DEDUP_REMOVED lines=24> */
        /*0262*/ 	.byte	0x3e, 0x3e, 0x3e, 0x3e, 0x5d, 0x00
	.type		__unnamed_2,@object
	.size		__unnamed_2,(.L_2 - __unnamed_2)
__unnamed_2:
        /* <DEDUP_REMOVED lines=42> */
        /*0508*/ 	.byte	0x3e, 0x3e, 0x5d, 0x00
.L_2:


//--------------------- .nv.shared._ZN7cutlass13device_kernelINS_4gemm6kernel13GemmUniversalIN4cute5tupleIJiiiiEEENS1_10collective13CollectiveMmaINS1_35MainloopSm100TmaUmmaWarpSpecializedILi3ELi2ELi4ENS5_IJNS4_1CILi1EEENSA_ILi4EEESB_EEEEENS5_IJNSA_ILi128EEESF_SF_EEENS_6half_tENS5_IJlSB_lEEESH_SI_NS4_8TiledMMAINS4_8MMA_AtomIJNS4_20SM100_MMA_F16BF16_SSISH_SH_fLi128ELi128ELNS4_4UMMA5MajorE0ELSN_0ELNSM_7ScaleInE0ELSO_0EEEEEENS4_6LayoutINS5_IJSB_SB_SB_EEENS5_IJNSA_ILi0EEEST_ST_EEEEENS5_IJNS4_10UnderscoreESW_SW_EEEEENS4_23SM90_TMA_LOAD_MULTICASTENS4_14ComposedLayoutINS4_7SwizzleILi3ELi4ELi3EEENS4_18smem_ptr_flag_bitsILi16EEENSR_INS5_IJNSA_ILi8EEENSA_ILi64EEEEEENS5_IJS16_SB_EEEEEEEvNS4_8identityENS4_13SM90_TMA_LOADES1A_vS1B_EENS_8epilogue10collective18CollectiveEpilogueINS1E_23Sm100TmaWarpSpecializedILi4ELi2ELi32ELb1ELb0EEEJSG_NS5_IJNSR_ISF_SB_EENSR_INSA_ILi32EEESB_EEEEESH_SI_SH_SI_NS1E_6fusion15FusionCallbacksIS1I_NS1N_17LinearCombinationISH_fSH_fLNS_15FloatRoundStyleE2EEESG_S1M_JEEENS4_5SM1004TMEM4LOAD26SM100_TMEM_LOAD_32dp32b32xES1C_NS10_INS11_ILi2ELi4ELi3EEES14_NSR_INS5_IJS15_S1K_EEENS5_IJS1K_SB_EEEEEEENS4_39AutoVectorizingCopyWithAssumedAlignmentILi128EEENS4_14SM90_TMA_STOREES21_S23_S23_EEEvvEEEEvNT_6ParamsE --------------------------
	.section	.nv.shared._ZN7cutlass13device_kernelINS_4gemm6kernel13GemmUniversalIN4cute5tupleIJiiiiEEENS1_10collective13CollectiveMmaINS1_35MainloopSm100TmaUmmaWarpSpecializedILi3ELi2ELi4ENS5_IJNS4_1CILi1EEENSA_ILi4EEESB_EEEEENS5_IJNSA_ILi128EEESF_SF_EEENS_6half_tENS5_IJlSB_lEEESH_SI_NS4_8TiledMMAINS4_8MMA_AtomIJNS4_20SM100_MMA_F16BF16_SSISH_SH_fLi128ELi128ELNS4_4UMMA5MajorE0ELSN_0ELNSM_7ScaleInE0ELSO_0EEEEEENS4_6LayoutINS5_IJSB_SB_SB_EEENS5_IJNSA_ILi0EEEST_ST_EEEEENS5_IJNS4_10UnderscoreESW_SW_EEEEENS4_23SM90_TMA_LOAD_MULTICASTENS4_14ComposedLayoutINS4_7SwizzleILi3ELi4ELi3EEENS4_18smem_ptr_flag_bitsILi16EEENSR_INS5_IJNSA_ILi8EEENSA_ILi64EEEEEENS5_IJS16_SB_EEEEEEEvNS4_8identityENS4_13SM90_TMA_LOADES1A_vS1B_EENS_8epilogue10collective18CollectiveEpilogueINS1E_23Sm100TmaWarpSpecializedILi4ELi2ELi32ELb1ELb0EEEJSG_NS5_IJNSR_ISF_SB_EENSR_INSA_ILi32EEESB_EEEEESH_SI_SH_SI_NS1E_6fusion15FusionCallbacksIS1I_NS1N_17LinearCombinationISH_fSH_fLNS_15FloatRoundStyleE2EEESG_S1M_JEEENS4_5SM1004TMEM4LOAD26SM100_TMEM_LOAD_32dp32b32xES1C_NS10_INS11_ILi2ELi4ELi3EEES14_NSR_INS5_IJS15_S1K_EEENS5_IJS1K_SB_EEEEEEENS4_39AutoVectorizingCopyWithAssumedAlignmentILi128EEENS4_14SM90_TMA_STOREES21_S23_S23_EEEvvEEEEvNT_6ParamsE,"aw",@nobits
	.sectionflags	@""
	.align	16
	.zero		1024


//--------------------- .nv.shared.reserved.0     --------------------------
	.section	.nv.shared.reserved.0,"aw",@nobits
	.weak		__nv_reservedSMEM_offset_0_alias
	.size		__nv_reservedSMEM_offset_0_alias, 0, 64
	.other		__nv_reservedSMEM_offset_0_alias,@"STO_CUDA_RESERVED_SHARED STV_DEFAULT"
__nv_reservedSMEM_offset_0_alias:
	.zero		0
.nv.shared.reserved.0:
	.zero		64
	.weak		__nv_reservedSMEM_tcgen05_partition
	.type		__nv_reservedSMEM_tcgen05_partition,@object
	.size		__nv_reservedSMEM_tcgen05_partition,(.L_0 - __nv_reservedSMEM_tcgen05_partition)
__nv_reservedSMEM_tcgen05_partition:
	.zero		32
.L_0:


//--------------------- .nv.global                --------------------------
	.section	.nv.global,"aw",@nobits
.nv.global:
	.type		_ZN40_INTERNAL_a10accf4_4_k_cu_4475f2a4_329224cute1_E,@object
	.size		_ZN40_INTERNAL_a10accf4_4_k_cu_4475f2a4_329224cute1_E,(_ZN40_INTERNAL_a10accf4_4_k_cu_4475f2a4_329224cuda3std3__45__cpo6cbeginE - _ZN40_INTERNAL_a10accf4_4_k_cu_4475f2a4_329224cute1_E)
_ZN40_INTERNAL_a10accf4_4_k_cu_4475f2a4_329224cute1_E:
	.zero		1
	.type		_ZN40_INTERNAL_a10accf4_4_k_cu_4475f2a4_329224cuda3std3__45__cpo6cbeginE,@object
	.size		_ZN40_INTERNAL_a10accf4_4_k_cu_4475f2a4_329224cuda3std3__45__cpo6cbeginE,(_ZN40_INTERNAL_a10accf4_4_k_cu_4475f2a4_329224cuda3std3__48in_placeE - _ZN40_INTERNAL_a10accf4_4_k_cu_4475f2a4_329224cuda3std3__45__cpo6cbeginE)
_ZN40_INTERNAL_a10accf4_4_k_cu_4475f2a4_329224cuda3std3__45__cpo6cbeginE:
	.zero		1
	.type		_ZN40_INTERNAL_a10accf4_4_k_cu_4475f2a4_329224cuda3std3__48in_placeE,@object
	.size		_ZN40_INTERNAL_a10accf4_4_k_cu_4475f2a4_329224cuda3std3__48in_placeE,(_ZN40_INTERNAL_a10accf4_4_k_cu_4475f2a4_329224cuda3std6ranges3__45__cpo9iter_moveE - _ZN40_INTERNAL_a10accf4_4_k_cu_4475f2a4_329224cuda3std3__48in_placeE)
_ZN40_INTERNAL_a10accf4_4_k_cu_4475f2a4_329224cuda3std3__48in_placeE:
	.zero		1
	.type		_ZN40_INTERNAL_a10accf4_4_k_cu_4475f2a4_329224cuda3std6ranges3__45__cpo9iter_moveE,@object
	.size		_ZN40_INTERNAL_a10accf4_4_k_cu_4475f2a4_329224cuda3std6ranges3__45__cpo9iter_moveE,(_ZN40_INTERNAL_a10accf4_4_k_cu_4475f2a4_329224cuda3std3__45__cpo5beginE - _ZN40_INTERNAL_a10accf4_4_k_cu_4475f2a4_329224cuda3std6ranges3__45__cpo9iter_moveE)
_ZN40_INTERNAL_a10accf4_4_k_cu_4475f2a4_329224cuda3std6ranges3__45__cpo9iter_moveE:
	.zero		1
	.type		_ZN40_INTERNAL_a10accf4_4_k_cu_4475f2a4_329224cuda3std3__45__cpo5beginE,@object
	.size		_ZN40_INTERNAL_a10accf4_4_k_cu_4475f2a4_329224cuda3std3__45__cpo5beginE,(_ZN40_INTERNAL_a10accf4_4_k_cu_4475f2a4_329224cuda3std3__442_GLOBAL__N__a10accf4_4_k_cu_4475f2a4_329226ignoreE - _ZN40_INTERNAL_a10accf4_4_k_cu_4475f2a4_329224cuda3std3__45__cpo5beginE)
_ZN40_INTERNAL_a10accf4_4_k_cu_4475f2a4_329224cuda3std3__45__cpo5beginE:
	.zero		1
	.type		_ZN40_INTERNAL_a10accf4_4_k_cu_4475f2a4_329224cuda3std3__442_GLOBAL__N__a10accf4_4_k_cu_4475f2a4_329226ignoreE,@object
	.size		_ZN40_INTERNAL_a10accf4_4_k_cu_4475f2a4_329224cuda3std3__442_GLOBAL__N__a10accf4_4_k_cu_4475f2a4_329226ignoreE,(_ZN40_INTERNAL_a10accf4_4_k_cu_4475f2a4_329224cute7productE - _ZN40_INTERNAL_a10accf4_4_k_cu_4475f2a4_329224cuda3std3__442_GLOBAL__N__a10accf4_4_k_cu_4475f2a4_329226ignoreE)
_ZN40_INTERNAL_a10accf4_4_k_cu_4475f2a4_329224cuda3std3__442_GLOBAL__N__a10accf4_4_k_cu_4475f2a4_329226ignoreE:
	.zero		1
	.type		_ZN40_INTERNAL_a10accf4_4_k_cu_4475f2a4_329224cute7productE,@object
	.size		_ZN40_INTERNAL_a10accf4_4_k_cu_4475f2a4_329224cute7productE,(_ZN40_INTERNAL_a10accf4_4_k_cu_4475f2a4_329224cuda3std3__45__cpo3endE - _ZN40_INTERNAL_a10accf4_4_k_cu_4475f2a4_329224cute7productE)
_ZN40_INTERNAL_a10accf4_4_k_cu_4475f2a4_329224cute7productE:
	.zero		1
	.type		_ZN40_INTERNAL_a10accf4_4_k_cu_4475f2a4_329224cuda3std3__45__cpo3endE,@object
	.size		_ZN40_INTERNAL_a10accf4_4_k_cu_4475f2a4_329224cuda3std3__45__cpo3endE,(_ZN40_INTERNAL_a10accf4_4_k_cu_4475f2a4_329224cuda3std3__419piecewise_constructE - _ZN40_INTERNAL_a10accf4_4_k_cu_4475f2a4_329224cuda3std3__45__cpo3endE)
_ZN40_INTERNAL_a10accf4_4_k_cu_4475f2a4_329224cuda3std3__45__cpo3endE:
	.zero		1
	.type		_ZN40_INTERNAL_a10accf4_4_k_cu_4475f2a4_329224cuda3std3__419piecewise_constructE,@object
	.size		_ZN40_INTERNAL_a10accf4_4_k_cu_4475f2a4_329224cuda3std3__419piecewise_constructE,(_ZN40_INTERNAL_a10accf4_4_k_cu_4475f2a4_329224cuda3std3__45__cpo4cendE - _ZN40_INTERNAL_a10accf4_4_k_cu_4475f2a4_329224cuda3std3__419piecewise_constructE)
_ZN40_INTERNAL_a10accf4_4_k_cu_4475f2a4_329224cuda3std3__419piecewise_constructE:
	.zero		1
	.type		_ZN40_INTERNAL_a10accf4_4_k_cu_4475f2a4_329224cuda3std3__45__cpo4cendE,@object
	.size		_ZN40_INTERNAL_a10accf4_4_k_cu_4475f2a4_329224cuda3std3__45__cpo4cendE,(_ZN40_INTERNAL_a10accf4_4_k_cu_4475f2a4_329224cuda3std6ranges3__45__cpo4swapE - _ZN40_INTERNAL_a10accf4_4_k_cu_4475f2a4_329224cuda3std3__45__cpo4cendE)
_ZN40_INTERNAL_a10accf4_4_k_cu_4475f2a4_329224cuda3std3__45__cpo4cendE:
	.zero		1
	.type		_ZN40_INTERNAL_a10accf4_4_k_cu_4475f2a4_329224cuda3std6ranges3__45__cpo4swapE,@object
	.size		_ZN40_INTERNAL_a10accf4_4_k_cu_4475f2a4_329224cuda3std6ranges3__45__cpo4swapE,(.L_10 - _ZN40_INTERNAL_a10accf4_4_k_cu_4475f2a4_329224cuda3std6ranges3__45__cpo4swapE)
_ZN40_INTERNAL_a10accf4_4_k_cu_4475f2a4_329224cuda3std6ranges3__45__cpo4swapE:
	.zero		1
.L_10:


//--------------------- .nv.constant0._ZN7cutlass13device_kernelINS_4gemm6kernel13GemmUniversalIN4cute5tupleIJiiiiEEENS1_10collective13CollectiveMmaINS1_35MainloopSm100TmaUmmaWarpSpecializedILi3ELi2ELi4ENS5_IJNS4_1CILi1EEENSA_ILi4EEESB_EEEEENS5_IJNSA_ILi128EEESF_SF_EEENS_6half_tENS5_IJlSB_lEEESH_SI_NS4_8TiledMMAINS4_8MMA_AtomIJNS4_20SM100_MMA_F16BF16_SSISH_SH_fLi128ELi128ELNS4_4UMMA5MajorE0ELSN_0ELNSM_7ScaleInE0ELSO_0EEEEEENS4_6LayoutINS5_IJSB_SB_SB_EEENS5_IJNSA_ILi0EEEST_ST_EEEEENS5_IJNS4_10UnderscoreESW_SW_EEEEENS4_23SM90_TMA_LOAD_MULTICASTENS4_14ComposedLayoutINS4_7SwizzleILi3ELi4ELi3EEENS4_18smem_ptr_flag_bitsILi16EEENSR_INS5_IJNSA_ILi8EEENSA_ILi64EEEEEENS5_IJS16_SB_EEEEEEEvNS4_8identityENS4_13SM90_TMA_LOADES1A_vS1B_EENS_8epilogue10collective18CollectiveEpilogueINS1E_23Sm100TmaWarpSpecializedILi4ELi2ELi32ELb1ELb0EEEJSG_NS5_IJNSR_ISF_SB_EENSR_INSA_ILi32EEESB_EEEEESH_SI_SH_SI_NS1E_6fusion15FusionCallbacksIS1I_NS1N_17LinearCombinationISH_fSH_fLNS_15FloatRoundStyleE2EEESG_S1M_JEEENS4_5SM1004TMEM4LOAD26SM100_TMEM_LOAD_32dp32b32xES1C_NS10_INS11_ILi2ELi4ELi3EEES14_NSR_INS5_IJS15_S1K_EEENS5_IJS1K_SB_EEEEEEENS4_39AutoVectorizingCopyWithAssumedAlignmentILi128EEENS4_14SM90_TMA_STOREES21_S23_S23_EEEvvEEEEvNT_6ParamsE --------------------------
	.section	.nv.constant0._ZN7cutlass13device_kernelINS_4gemm6kernel13GemmUniversalIN4cute5tupleIJiiiiEEENS1_10collective13CollectiveMmaINS1_35MainloopSm100TmaUmmaWarpSpecializedILi3ELi2ELi4ENS5_IJNS4_1CILi1EEENSA_ILi4EEESB_EEEEENS5_IJNSA_ILi128EEESF_SF_EEENS_6half_tENS5_IJlSB_lEEESH_SI_NS4_8TiledMMAINS4_8MMA_AtomIJNS4_20SM100_MMA_F16BF16_SSISH_SH_fLi128ELi128ELNS4_4UMMA5MajorE0ELSN_0ELNSM_7ScaleInE0ELSO_0EEEEEENS4_6LayoutINS5_IJSB_SB_SB_EEENS5_IJNSA_ILi0EEEST_ST_EEEEENS5_IJNS4_10UnderscoreESW_SW_EEEEENS4_23SM90_TMA_LOAD_MULTICASTENS4_14ComposedLayoutINS4_7SwizzleILi3ELi4ELi3EEENS4_18smem_ptr_flag_bitsILi16EEENSR_INS5_IJNSA_ILi8EEENSA_ILi64EEEEEENS5_IJS16_SB_EEEEEEEvNS4_8identityENS4_13SM90_TMA_LOADES1A_vS1B_EENS_8epilogue10collective18CollectiveEpilogueINS1E_23Sm100TmaWarpSpecializedILi4ELi2ELi32ELb1ELb0EEEJSG_NS5_IJNSR_ISF_SB_EENSR_INSA_ILi32EEESB_EEEEESH_SI_SH_SI_NS1E_6fusion15FusionCallbacksIS1I_NS1N_17LinearCombinationISH_fSH_fLNS_15FloatRoundStyleE2EEESG_S1M_JEEENS4_5SM1004TMEM4LOAD26SM100_TMEM_LOAD_32dp32b32xES1C_NS10_INS11_ILi2ELi4ELi3EEES14_NSR_INS5_IJS15_S1K_EEENS5_IJS1K_SB_EEEEEEENS4_39AutoVectorizingCopyWithAssumedAlignmentILi128EEENS4_14SM90_TMA_STOREES21_S23_S23_EEEvvEEEEvNT_6ParamsE,"a",@progbits
	.sectionflags	@""
	.align	4
.nv.constant0._ZN7cutlass13device_kernelINS_4gemm6kernel13GemmUniversalIN4cute5tupleIJiiiiEEENS1_10collective13CollectiveMmaINS1_35MainloopSm100TmaUmmaWarpSpecializedILi3ELi2ELi4ENS5_IJNS4_1CILi1EEENSA_ILi4EEESB_EEEEENS5_IJNSA_ILi128EEESF_SF_EEENS_6half_tENS5_IJlSB_lEEESH_SI_NS4_8TiledMMAINS4_8MMA_AtomIJNS4_20SM100_MMA_F16BF16_SSISH_SH_fLi128ELi128ELNS4_4UMMA5MajorE0ELSN_0ELNSM_7ScaleInE0ELSO_0EEEEEENS4_6LayoutINS5_IJSB_SB_SB_EEENS5_IJNSA_ILi0EEEST_ST_EEEEENS5_IJNS4_10UnderscoreESW_SW_EEEEENS4_23SM90_TMA_LOAD_MULTICASTENS4_14ComposedLayoutINS4_7SwizzleILi3ELi4ELi3EEENS4_18smem_ptr_flag_bitsILi16EEENSR_INS5_IJNSA_ILi8EEENSA_ILi64EEEEEENS5_IJS16_SB_EEEEEEEvNS4_8identityENS4_13SM90_TMA_LOADES1A_vS1B_EENS_8epilogue10collective18CollectiveEpilogueINS1E_23Sm100TmaWarpSpecializedILi4ELi2ELi32ELb1ELb0EEEJSG_NS5_IJNSR_ISF_SB_EENSR_INSA_ILi32EEESB_EEEEESH_SI_SH_SI_NS1E_6fusion15FusionCallbacksIS1I_NS1N_17LinearCombinationISH_fSH_fLNS_15FloatRoundStyleE2EEESG_S1M_JEEENS4_5SM1004TMEM4LOAD26SM100_TMEM_LOAD_32dp32b32xES1C_NS10_INS11_ILi2ELi4ELi3EEES14_NSR_INS5_IJS15_S1K_EEENS5_IJS1K_SB_EEEEEEENS4_39AutoVectorizingCopyWithAssumedAlignmentILi128EEENS4_14SM90_TMA_STOREES21_S23_S23_EEEvvEEEEvNT_6ParamsE:
	.zero		2944


//--------------------- SYMBOLS --------------------------

	.type		.nv.reservedSmem.offset0,@object
	.size		.nv.reservedSmem.offset0,0x4
	.type		.nv.reservedSmem.cap,@object
	.size		.nv.reservedSmem.cap,0x4
	.type		__assertfail,@function
